def attn_fwd(
    Q,
    K,
    V,
    Out,
    Lse,
    sm_scale,
    stride_qz,
    stride_qh,
    stride_qm,
    stride_qk,
    stride_kz,
    stride_kh,
    stride_kn,
    stride_kk,
    stride_vz,
    stride_vh,
    stride_vn,
    stride_vk,
    stride_oz,
    stride_oh,
    stride_om,
    stride_ok,
    seqlen_q,
    seqlen_k,
    BLOCK_M: tl.constexpr,
    BLOCK_N: tl.constexpr,
    HEAD_DIM: tl.constexpr,
    CAUSAL: tl.constexpr,
):
    start_m = tl.program_id(0)
    off_hz = tl.program_id(1)
    q_off = off_hz * stride_qh
    k_off = off_hz * stride_kh
    v_off = off_hz * stride_vh
    offs_m = start_m * BLOCK_M + tl.arange(0, BLOCK_M)
    offs_d = tl.arange(0, HEAD_DIM)
    offs_n = tl.arange(0, BLOCK_N)
    q_ptrs = Q + q_off + offs_m[:, None] * stride_qm + offs_d[None, :] * stride_qk
    k_ptrs = K + k_off + offs_d[:, None] * stride_kk + offs_n[None, :] * stride_kn
    v_ptrs = V + v_off + offs_n[:, None] * stride_vn + offs_d[None, :] * stride_vk
    m_i = tl.full([BLOCK_M], float("-inf"), dtype=tl.float32)
    l_i = tl.zeros([BLOCK_M], dtype=tl.float32) + 1.0
    acc = tl.zeros([BLOCK_M, HEAD_DIM], dtype=tl.float32)
    q = tl.load(q_ptrs)
    acc, l_i, m_i = _attn_fwd_inner(
        acc,
        l_i,
        m_i,
        q,
        k_ptrs,
        v_ptrs,
        sm_scale,
        stride_kn,
        stride_vn,
        start_m,
        seqlen_k,
        BLOCK_M,
        BLOCK_N,
        HEAD_DIM,
        CAUSAL,
    )
    acc = acc / l_i[:, None]
    lse = m_i + tl.math.log2(l_i) / 1.4426950408889634
    o_ptrs = (
        Out
        + off_hz * stride_oh
        + offs_m[:, None] * stride_om
        + offs_d[None, :] * stride_ok
    )
    tl.store(o_ptrs, acc.to(Out.dtype.element_ty))
    tl.store(Lse + off_hz * seqlen_q + offs_m, lse)

# config = {"BLOCK_M": 32, "BLOCK_N": 64, "HEAD_DIM": 512, "arch": "sm_80", "causal": false, "dtype": "bf16", "num_stages": 4, "num_warps": 8}
# arch = sm_80


// ===== COMPILED SASS (sm_80) =====

	.target	sm_80

	.elftype	@"ET_EXEC"


//--------------------- .note.nv.tkinfo           --------------------------
	.section	.note.nv.tkinfo,"",@"SHT_NOTE"
	.sectionflags	@"SHF_NOTE_NV_TKINFO"
	.tkinfo
        /*0018*/ 	.word	0x00000002
        /*0030*/ 	.string	""
        /*0030*/ 	.string	"ptxas"
        /*0030*/ 	.string	"Cuda compilation tools, release 13.0, V13.0.88"
        /*0030*/ 	.string	"Build cuda_13.0.r13.0/compiler.36424714_0"
        /*0030*/ 	.string	"-v  -suppress-debug-info  -lineinfo  -arch sm_80 "



//--------------------- .note.nv.cuinfo           --------------------------
	.section	.note.nv.cuinfo,"",@"SHT_NOTE"
	.sectionflags	@"SHF_NOTE_NV_CUINFO"
        /*0018*/ 	.short	0x0002
        /*001a*/ 	.short	0x0050
        /*001c*/ 	.short	0x0082
	.zero		2


//--------------------- .nv.info                  --------------------------
	.section	.nv.info,"",@"SHT_CUDA_INFO"
	.align	4


	//----- nvinfo : EIATTR_REGCOUNT
	.align		4
        /*0000*/ 	.byte	0x04, 0x2f
        /*0002*/ 	.short	(.L_2 - .L_1)
	.align		4
.L_1:
        /*0004*/ 	.word	index@(attn_fwd)
        /*0008*/ 	.word	0x000000ff


	//----- nvinfo : EIATTR_FRAME_SIZE
	.align		4
.L_2:
        /*000c*/ 	.byte	0x04, 0x11
        /*000e*/ 	.short	(.L_4 - .L_3)
	.align		4
.L_3:
        /*0010*/ 	.word	index@(attn_fwd)
        /*0014*/ 	.word	0x000007b0


	//----- nvinfo : EIATTR_MIN_STACK_SIZE
	.align		4
.L_4:
        /*0018*/ 	.byte	0x04, 0x12
        /*001a*/ 	.short	(.L_6 - .L_5)
	.align		4
.L_5:
        /*001c*/ 	.word	index@(attn_fwd)
        /*0020*/ 	.word	0x000007b0
.L_6:


//--------------------- .nv.info.attn_fwd         --------------------------
	.section	.nv.info.attn_fwd,"",@"SHT_CUDA_INFO"
	.sectionflags	@""
	.align	4


	//----- nvinfo : EIATTR_CUDA_API_VERSION
	.align		4
        /*0000*/ 	.byte	0x04, 0x37
        /*0002*/ 	.short	(.L_8 - .L_7)
.L_7:
        /*0004*/ 	.word	0x00000082


	//----- nvinfo : EIATTR_SW2861232_WAR
	.align		4
.L_8:
        /*0008*/ 	.byte	0x01, 0x35
	.zero		2


	//----- nvinfo : EIATTR_PARAM_CBANK
	.align		4
        /*000c*/ 	.byte	0x04, 0x0a
        /*000e*/ 	.short	(.L_10 - .L_9)
	.align		4
.L_9:
        /*0010*/ 	.word	index@(.nv.constant0.attn_fwd)
        /*0014*/ 	.short	0x0160
        /*0016*/ 	.short	0x0088


	//----- nvinfo : EIATTR_CBANK_PARAM_SIZE
	.align		4
.L_10:
        /*0018*/ 	.byte	0x03, 0x19
        /*001a*/ 	.short	0x0088


	//----- nvinfo : EIATTR_KPARAM_INFO
	.align		4
        /*001c*/ 	.byte	0x04, 0x17
        /*001e*/ 	.short	(.L_12 - .L_11)
.L_11:
        /*0020*/ 	.word	0x00000000
        /*0024*/ 	.short	0x0019
        /*0026*/ 	.short	0x0080
        /*0028*/ 	.byte	0x00, 0xf4, 0x21, 0x00


	//----- nvinfo : EIATTR_KPARAM_INFO
	.align		4
.L_12:
        /*002c*/ 	.byte	0x04, 0x17
        /*002e*/ 	.short	(.L_14 - .L_13)
.L_13:
        /*0030*/ 	.word	0x00000000
        /*0034*/ 	.short	0x0018
        /*0036*/ 	.short	0x0078
        /*0038*/ 	.byte	0x00, 0xf4, 0x21, 0x00


	//----- nvinfo : EIATTR_KPARAM_INFO
	.align		4
.L_14:
        /*003c*/ 	.byte	0x04, 0x17
        /*003e*/ 	.short	(.L_16 - .L_15)
.L_15:
        /*0040*/ 	.word	0x00000000
        /*0044*/ 	.short	0x0017
        /*0046*/ 	.short	0x0070
        /*0048*/ 	.byte	0x00, 0xf0, 0x11, 0x00


	//----- nvinfo : EIATTR_KPARAM_INFO
	.align		4
.L_16:
        /*004c*/ 	.byte	0x04, 0x17
        /*004e*/ 	.short	(.L_18 - .L_17)
.L_17:
        /*0050*/ 	.word	0x00000000
        /*0054*/ 	.short	0x0016
        /*0056*/ 	.short	0x006c
        /*0058*/ 	.byte	0x00, 0xf0, 0x11, 0x00


	//----- nvinfo : EIATTR_KPARAM_INFO
	.align		4
.L_18:
        /*005c*/ 	.byte	0x04, 0x17
        /*005e*/ 	.short	(.L_20 - .L_19)
.L_19:
        /*0060*/ 	.word	0x00000000
        /*0064*/ 	.short	0x0015
        /*0066*/ 	.short	0x0068
        /*0068*/ 	.byte	0x00, 0xf0, 0x11, 0x00


	//----- nvinfo : EIATTR_KPARAM_INFO
	.align		4
.L_20:
        /*006c*/ 	.byte	0x04, 0x17
        /*006e*/ 	.short	(.L_22 - .L_21)
.L_21:
        /*0070*/ 	.word	0x00000000
        /*0074*/ 	.short	0x0014
        /*0076*/ 	.short	0x0064
        /*0078*/ 	.byte	0x00, 0xf0, 0x11, 0x00


	//----- nvinfo : EIATTR_KPARAM_INFO
	.align		4
.L_22:
        /*007c*/ 	.byte	0x04, 0x17
        /*007e*/ 	.short	(.L_24 - .L_23)
.L_23:
        /*0080*/ 	.word	0x00000000
        /*0084*/ 	.short	0x0013
        /*0086*/ 	.short	0x0060
        /*0088*/ 	.byte	0x00, 0xf0, 0x11, 0x00


	//----- nvinfo : EIATTR_KPARAM_INFO
	.align		4
.L_24:
        /*008c*/ 	.byte	0x04, 0x17
        /*008e*/ 	.short	(.L_26 - .L_25)
.L_25:
        /*0090*/ 	.word	0x00000000
        /*0094*/ 	.short	0x0012
        /*0096*/ 	.short	0x005c
        /*0098*/ 	.byte	0x00, 0xf0, 0x11, 0x00


	//----- nvinfo : EIATTR_KPARAM_INFO
	.align		4
.L_26:
        /*009c*/ 	.byte	0x04, 0x17
        /*009e*/ 	.short	(.L_28 - .L_27)
.L_27:
        /*00a0*/ 	.word	0x00000000
        /*00a4*/ 	.short	0x0011
        /*00a6*/ 	.short	0x0058
        /*00a8*/ 	.byte	0x00, 0xf0, 0x11, 0x00


	//----- nvinfo : EIATTR_KPARAM_INFO
	.align		4
.L_28:
        /*00ac*/ 	.byte	0x04, 0x17
        /*00ae*/ 	.short	(.L_30 - .L_29)
.L_29:
        /*00b0*/ 	.word	0x00000000
        /*00b4*/ 	.short	0x0010
        /*00b6*/ 	.short	0x0054
        /*00b8*/ 	.byte	0x00, 0xf0, 0x11, 0x00


	//----- nvinfo : EIATTR_KPARAM_INFO
	.align		4
.L_30:
        /*00bc*/ 	.byte	0x04, 0x17
        /*00be*/ 	.short	(.L_32 - .L_31)
.L_31:
        /*00c0*/ 	.word	0x00000000
        /*00c4*/ 	.short	0x000f
        /*00c6*/ 	.short	0x0050
        /*00c8*/ 	.byte	0x00, 0xf0, 0x11, 0x00


	//----- nvinfo : EIATTR_KPARAM_INFO
	.align		4
.L_32:
        /*00cc*/ 	.byte	0x04, 0x17
        /*00ce*/ 	.short	(.L_34 - .L_33)
.L_33:
        /*00d0*/ 	.word	0x00000000
        /*00d4*/ 	.short	0x000e
        /*00d6*/ 	.short	0x004c
        /*00d8*/ 	.byte	0x00, 0xf0, 0x11, 0x00


	//----- nvinfo : EIATTR_KPARAM_INFO
	.align		4
.L_34:
        /*00dc*/ 	.byte	0x04, 0x17
        /*00de*/ 	.short	(.L_36 - .L_35)
.L_35:
        /*00e0*/ 	.word	0x00000000
        /*00e4*/ 	.short	0x000d
        /*00e6*/ 	.short	0x0048
        /*00e8*/ 	.byte	0x00, 0xf0, 0x11, 0x00


	//----- nvinfo : EIATTR_KPARAM_INFO
	.align		4
.L_36:
        /*00ec*/ 	.byte	0x04, 0x17
        /*00ee*/ 	.short	(.L_38 - .L_37)
.L_37:
        /*00f0*/ 	.word	0x00000000
        /*00f4*/ 	.short	0x000c
        /*00f6*/ 	.short	0x0044
        /*00f8*/ 	.byte	0x00, 0xf0, 0x11, 0x00


	//----- nvinfo : EIATTR_KPARAM_INFO
	.align		4
.L_38:
        /*00fc*/ 	.byte	0x04, 0x17
        /*00fe*/ 	.short	(.L_40 - .L_39)
.L_39:
        /*0100*/ 	.word	0x00000000
        /*0104*/ 	.short	0x000b
        /*0106*/ 	.short	0x0040
        /*0108*/ 	.byte	0x00, 0xf0, 0x11, 0x00


	//----- nvinfo : EIATTR_KPARAM_INFO
	.align		4
.L_40:
        /*010c*/ 	.byte	0x04, 0x17
        /*010e*/ 	.short	(.L_42 - .L_41)
.L_41:
        /*0110*/ 	.word	0x00000000
        /*0114*/ 	.short	0x000a
        /*0116*/ 	.short	0x003c
        /*0118*/ 	.byte	0x00, 0xf0, 0x11, 0x00


	//----- nvinfo : EIATTR_KPARAM_INFO
	.align		4
.L_42:
        /*011c*/ 	.byte	0x04, 0x17
        /*011e*/ 	.short	(.L_44 - .L_43)
.L_43:
        /*0120*/ 	.word	0x00000000
        /*0124*/ 	.short	0x0009
        /*0126*/ 	.short	0x0038
        /*0128*/ 	.byte	0x00, 0xf0, 0x11, 0x00


	//----- nvinfo : EIATTR_KPARAM_INFO
	.align		4
.L_44:
        /*012c*/ 	.byte	0x04, 0x17
        /*012e*/ 	.short	(.L_46 - .L_45)
.L_45:
        /*0130*/ 	.word	0x00000000
        /*0134*/ 	.short	0x0008
        /*0136*/ 	.short	0x0034
        /*0138*/ 	.byte	0x00, 0xf0, 0x11, 0x00


	//----- nvinfo : EIATTR_KPARAM_INFO
	.align		4
.L_46:
        /*013c*/ 	.byte	0x04, 0x17
        /*013e*/ 	.short	(.L_48 - .L_47)
.L_47:
        /*0140*/ 	.word	0x00000000
        /*0144*/ 	.short	0x0007
        /*0146*/ 	.short	0x0030
        /*0148*/ 	.byte	0x00, 0xf0, 0x11, 0x00


	//----- nvinfo : EIATTR_KPARAM_INFO
	.align		4
.L_48:
        /*014c*/ 	.byte	0x04, 0x17
        /*014e*/ 	.short	(.L_50 - .L_49)
.L_49:
        /*0150*/ 	.word	0x00000000
        /*0154*/ 	.short	0x0006
        /*0156*/ 	.short	0x002c
        /*0158*/ 	.byte	0x00, 0xf0, 0x11, 0x00


	//----- nvinfo : EIATTR_KPARAM_INFO
	.align		4
.L_50:
        /*015c*/ 	.byte	0x04, 0x17
        /*015e*/ 	.short	(.L_52 - .L_51)
.L_51:
        /*0160*/ 	.word	0x00000000
        /*0164*/ 	.short	0x0005
        /*0166*/ 	.short	0x0028
        /*0168*/ 	.byte	0x00, 0xf0, 0x11, 0x00


	//----- nvinfo : EIATTR_KPARAM_INFO
	.align		4
.L_52:
        /*016c*/ 	.byte	0x04, 0x17
        /*016e*/ 	.short	(.L_54 - .L_53)
.L_53:
        /*0170*/ 	.word	0x00000000
        /*0174*/ 	.short	0x0004
        /*0176*/ 	.short	0x0020
        /*0178*/ 	.byte	0x00, 0xf4, 0x21, 0x00


	//----- nvinfo : EIATTR_KPARAM_INFO
	.align		4
.L_54:
        /*017c*/ 	.byte	0x04, 0x17
        /*017e*/ 	.short	(.L_56 - .L_55)
.L_55:
        /*0180*/ 	.word	0x00000000
        /*0184*/ 	.short	0x0003
        /*0186*/ 	.short	0x0018
        /*0188*/ 	.byte	0x00, 0xf4, 0x21, 0x00


	//----- nvinfo : EIATTR_KPARAM_INFO
	.align		4
.L_56:
        /*018c*/ 	.byte	0x04, 0x17
        /*018e*/ 	.short	(.L_58 - .L_57)
.L_57:
        /*0190*/ 	.word	0x00000000
        /*0194*/ 	.short	0x0002
        /*0196*/ 	.short	0x0010
        /*0198*/ 	.byte	0x00, 0xf4, 0x21, 0x00


	//----- nvinfo : EIATTR_KPARAM_INFO
	.align		4
.L_58:
        /*019c*/ 	.byte	0x04, 0x17
        /*019e*/ 	.short	(.L_60 - .L_59)
.L_59:
        /*01a0*/ 	.word	0x00000000
        /*01a4*/ 	.short	0x0001
        /*01a6*/ 	.short	0x0008
        /*01a8*/ 	.byte	0x00, 0xf4, 0x21, 0x00


	//----- nvinfo : EIATTR_KPARAM_INFO
	.align		4
.L_60:
        /*01ac*/ 	.byte	0x04, 0x17
        /*01ae*/ 	.short	(.L_62 - .L_61)
.L_61:
        /*01b0*/ 	.word	0x00000000
        /*01b4*/ 	.short	0x0000
        /*01b6*/ 	.short	0x0000
        /*01b8*/ 	.byte	0x00, 0xf4, 0x21, 0x00


	//----- nvinfo : EIATTR_MAXREG_COUNT
	.align		4
.L_62:
        /*01bc*/ 	.byte	0x03, 0x1b
        /*01be*/ 	.short	0x00ff


	//----- nvinfo : EIATTR_NUM_BARRIERS
	.align		4
        /*01c0*/ 	.byte	0x02, 0x4c
        /*01c2*/ 	.byte	0x01
	.zero		1


	//----- nvinfo : EIATTR_ANNOTATIONS
	.align		4
        /*01c4*/ 	.byte	0x04, 0x55
        /*01c6*/ 	.short	(.L_64 - .L_63)


	//   ....[0]....
.L_63:
        /*01c8*/ 	.word	0x00000001
        /*01cc*/ 	.byte	0xc0, 0x1a, 0x00, 0x00, 0x01, 0x00, 0x00, 0x00, 0x50, 0x1b, 0x00, 0x00, 0x01, 0x00, 0x00, 0x00
        /* <DEDUP_REMOVED lines=243> */
        /*110c*/ 	.byte	0x40, 0x99, 0x00, 0x00, 0x01, 0x00, 0x00, 0x00, 0x50, 0x99, 0x00, 0x00


	//----- nvinfo : EIATTR_MERCURY_ISA_VERSION
	.align		4
.L_64:
        /*1118*/ 	.byte	0x03, 0x5f
        /*111a*/ 	.short	0x0000


	//----- nvinfo : EIATTR_COOP_GROUP_MASK_REGIDS
	.align		4
        /*111c*/ 	.byte	0x04, 0x29
        /*111e*/ 	.short	(.L_66 - .L_65)


	//   ....[0]....
.L_65:
        /*1120*/ 	.word	0xffffffff


	//   ....[1]....
        /*1124*/ 	.word	0xffffffff


	//   ....[2]....
        /*1128*/ 	.word	0xffffffff


	//   ....[3]....
        /*112c*/ 	.word	0xffffffff


	//   ....[4]....
        /*1130*/ 	.word	0xffffffff


	//   ....[5]....
        /*1134*/ 	.word	0xffffffff


	//   ....[6]....
        /*1138*/ 	.word	0xffffffff


	//   ....[7]....
        /*113c*/ 	.word	0xffffffff


	//   ....[8]....
        /*1140*/ 	.word	0xffffffff


	//   ....[9]....
        /*1144*/ 	.word	0xffffffff


	//   ....[10]....
        /*1148*/ 	.word	0xffffffff


	//   ....[11]....
        /*114c*/ 	.word	0xffffffff


	//   ....[12]....
        /*1150*/ 	.word	0xffffffff


	//   ....[13]....
        /*1154*/ 	.word	0xffffffff


	//   ....[14]....
        /*1158*/ 	.word	0xffffffff


	//   ....[15]....
        /*115c*/ 	.word	0xffffffff


	//   ....[16]....
        /*1160*/ 	.word	0xffffffff


	//   ....[17]....
        /*1164*/ 	.word	0xffffffff


	//   ....[18]....
        /*1168*/ 	.word	0xffffffff


	//   ....[19]....
        /*116c*/ 	.word	0xffffffff


	//   ....[20]....
        /*1170*/ 	.word	0xffffffff


	//   ....[21]....
        /*1174*/ 	.word	0xffffffff


	//----- nvinfo : EIATTR_COOP_GROUP_INSTR_OFFSETS
	.align		4
.L_66:
        /*1178*/ 	.byte	0x04, 0x28
        /*117a*/ 	.short	(.L_68 - .L_67)


	//   ....[0]....
.L_67:
        /*117c*/ 	.word	0x00008010


	//   ....[1]....
        /*1180*/ 	.word	0x00008020


	//   ....[2]....
        /*1184*/ 	.word	0x00008030


	//   ....[3]....
        /*1188*/ 	.word	0x00008040


	//   ....[4]....
        /*118c*/ 	.word	0x00008090


	//   ....[5]....
        /*1190*/ 	.word	0x000080a0


	//   ....[6]....
        /*1194*/ 	.word	0x000080b0


	//   ....[7]....
        /*1198*/ 	.word	0x000080c0


	//   ....[8]....
        /*119c*/ 	.word	0x000081a0


	//   ....[9]....
        /*11a0*/ 	.word	0x000081c0


	//   ....[10]....
        /*11a4*/ 	.word	0x000081e0


	//   ....[11]....
        /*11a8*/ 	.word	0x00008460


	//   ....[12]....
        /*11ac*/ 	.word	0x00008480


	//   ....[13]....
        /*11b0*/ 	.word	0x00008490


	//   ....[14]....
        /*11b4*/ 	.word	0x000084a0


	//   ....[15]....
        /*11b8*/ 	.word	0x000084f0


	//   ....[16]....
        /*11bc*/ 	.word	0x00008500


	//   ....[17]....
        /*11c0*/ 	.word	0x00008510


	//   ....[18]....
        /*11c4*/ 	.word	0x00008520


	//   ....[19]....
        /*11c8*/ 	.word	0x000085e0


	//   ....[20]....
        /*11cc*/ 	.word	0x00008600


	//   ....[21]....
        /*11d0*/ 	.word	0x00008620


	//----- nvinfo : EIATTR_EXIT_INSTR_OFFSETS
	.align		4
.L_68:
        /*11d4*/ 	.byte	0x04, 0x1c
        /*11d6*/ 	.short	(.L_70 - .L_69)


	//   ....[0]....
.L_69:
        /*11d8*/ 	.word	0x0000dcf0


	//   ....[1]....
        /*11dc*/ 	.word	0x0000dd90


	//----- nvinfo : EIATTR_REQNTID
	.align		4
.L_70:
        /*11e0*/ 	.byte	0x04, 0x10
        /*11e2*/ 	.short	(.L_72 - .L_71)
.L_71:
        /*11e4*/ 	.word	0x00000100
        /*11e8*/ 	.word	0x00000001
        /*11ec*/ 	.word	0x00000001
.L_72:


//--------------------- .nv.callgraph             --------------------------
	.section	.nv.callgraph,"",@"SHT_CUDA_CALLGRAPH"
	.align	4
	.sectionentsize	8
	.align		4
        /*0000*/ 	.word	0x00000000
	.align		4
        /*0004*/ 	.word	0xffffffff
	.align		4
        /*0008*/ 	.word	0x00000000
	.align		4
        /*000c*/ 	.word	0xfffffffe
	.align		4
        /*0010*/ 	.word	0x00000000
	.align		4
        /*0014*/ 	.word	0xfffffffd
	.align		4
        /*0018*/ 	.word	0x00000000
	.align		4
        /*001c*/ 	.word	0xfffffffc


//--------------------- .nv.rel.action            --------------------------
	.section	.nv.rel.action,"",@"SHT_CUDA_RELOCINFO"
	.align	8
	.sectionentsize	8
        /*0000*/ 	.byte	0x73, 0x00, 0x00, 0x00, 0x00, 0x00, 0x00, 0x00, 0x00, 0x00, 0x00, 0x11, 0x25, 0x00, 0x05, 0x36


//--------------------- .nv.constant4             --------------------------
	.section	.nv.constant4,"a",@progbits
	.align	8
	.align		8
.nv.constant4:
        /*0000*/ 	.dword	_$_str


//--------------------- .nv.constant0.attn_fwd    --------------------------
	.section	.nv.constant0.attn_fwd,"a",@progbits
	.sectionflags	@""
	.align	4
.nv.constant0.attn_fwd:
	.zero		488


//--------------------- .text.attn_fwd            --------------------------
	.section	.text.attn_fwd,"ax",@progbits
	.sectioninfo	@"SHI_REGISTERS=255"
	.align	128
        .global         attn_fwd
        .type           attn_fwd,@function
        .size           attn_fwd,(.L_x_3 - attn_fwd)
        .other          attn_fwd,@"STO_CUDA_ENTRY STV_DEFAULT"
attn_fwd:
.text.attn_fwd:
[----:B------:R-:W-:Y:S02]  /*0000*/  MOV R1, c[0x0][0x28] ;  /* 0x00000a0000017a02 */ /* 0x000fe40000000f00 */
[----:B------:R-:W0:Y:S01]  /*0010*/  S2R R138, SR_TID.X ;  /* 0x00000000008a7919 */ /* 0x000e220000002100 */
[----:B------:R-:W-:Y:S01]  /*0020*/  ULDC.64 UR4, c[0x0][0x118] ;  /* 0x0000460000047ab9 */ /* 0x000fe20000000a00 */
[----:B------:R-:W-:Y:S02]  /*0030*/  IADD3 R1, R1, -0x7b0, RZ ;  /* 0xfffff85001017810 */ /* 0x000fe40007ffe0ff */
[----:B------:R-:W1:Y:S04]  /*0040*/  S2R R3, SR_CTAID.X ;  /* 0x0000000000037919 */ /* 0x000e680000002500 */
[----:B------:R-:W2:Y:S01]  /*0050*/  S2R R28, SR_CTAID.Y ;  /* 0x00000000001c7919 */ /* 0x000ea20000002600 */
[----:B0-----:R-:W-:Y:S02]  /*0060*/  LOP3.LUT R8, R138, 0x1f, RZ, 0xc0, !PT ;  /* 0x0000001f8a087812 */ /* 0x001fe400078ec0ff */
[----:B------:R-:W-:-:S02]  /*0070*/  SHF.R.U32.HI R7, RZ, 0x5, R138 ;  /* 0x00000005ff077819 */ /* 0x000fc4000001168a */
[----:B-1----:R-:W-:Y:S02]  /*0080*/  LEA R0, R3, R8, 0x5 ;  /* 0x0000000803007211 */ /* 0x002fe400078e28ff */
[----:B------:R-:W-:Y:S01]  /*0090*/  SGXT.U32 R7, R7, 0x3 ;  /* 0x000000030707781a */ /* 0x000fe20000000000 */
[----:B--2---:R-:W-:Y:S02]  /*00a0*/  IMAD R2, R28, c[0x0][0x190], RZ ;  /* 0x000064001c027a24 */ /* 0x004fe400078e02ff */
[----:B------:R-:W-:Y:S02]  /*00b0*/  IMAD R3, R0, c[0x0][0x194], RZ ;  /* 0x0000650000037a24 */ /* 0x000fe400078e02ff */
[----:B------:R-:W-:Y:S01]  /*00c0*/  IMAD.MOV.U32 R0, RZ, RZ, c[0x0][0x198] ;  /* 0x00006600ff007624 */ /* 0x000fe200078e00ff */
[C---:B------:R-:W-:Y:S01]  /*00d0*/  SHF.L.U32 R4, R2.reuse, 0x1, RZ ;  /* 0x0000000102047819 */ /* 0x040fe200000006ff */
[----:B------:R-:W-:Y:S01]  /*00e0*/  IMAD R9, R7, c[0x0][0x198], RZ ;  /* 0x0000660007097a24 */ /* 0x000fe200078e02ff */
[----:B------:R-:W-:Y:S01]  /*00f0*/  SHF.L.U32 R5, R3, 0x1, RZ ;  /* 0x0000000103057819 */ /* 0x000fe200000006ff */
[----:B------:R-:W-:-:S03]  /*0100*/  IMAD.HI R2, R2, 0x2, RZ ;  /* 0x0000000202027827 */ /* 0x000fc600078e02ff */
[----:B------:R-:W-:Y:S01]  /*0110*/  IADD3 R4, P0, P1, R5, c[0x0][0x160], R4 ;  /* 0x0000580005047a10 */ /* 0x000fe2000791e004 */
[----:B------:R-:W-:-:S04]  /*0120*/  IMAD.HI R3, R3, 0x2, RZ ;  /* 0x0000000203037827 */ /* 0x000fc800078e02ff */
[C---:B------:R-:W-:Y:S01]  /*0130*/  IMAD R5, R0.reuse, 0x8, R9 ;  /* 0x0000000800057824 */ /* 0x040fe200078e0209 */
[----:B------:R-:W-:Y:S02]  /*0140*/  IADD3.X R2, R3, c[0x0][0x164], R2, P0, P1 ;  /* 0x0000590003027a10 */ /* 0x000fe400007e2402 */
[C---:B------:R-:W-:Y:S02]  /*0150*/  LEA R10, P0, R9.reuse, R4, 0x1 ;  /* 0x00000004090a7211 */ /* 0x040fe400078008ff */
[C---:B------:R-:W-:Y:S02]  /*0160*/  LEA R15, R0.reuse, R5, 0x3 ;  /* 0x00000005000f7211 */ /* 0x040fe400078e18ff */
[----:B------:R-:W-:Y:S02]  /*0170*/  LEA.HI.X.SX32 R11, R9, R2, 0x1, P0 ;  /* 0x00000002090b7211 */ /* 0x000fe400000f0eff */
[C---:B------:R-:W-:Y:S02]  /*0180*/  LEA R9, R0.reuse, R15, 0x3 ;  /* 0x0000000f00097211 */ /* 0x040fe400078e18ff */
[-C--:B------:R-:W-:Y:S01]  /*0190*/  LEA R14, P0, R15, R4.reuse, 0x1 ;  /* 0x000000040f0e7211 */ /* 0x080fe200078008ff */
[----:B------:R0:W2:Y:S01]  /*01a0*/  LDG.E.U16 R3, [R10.64] ;  /* 0x000000040a037981 */ /* 0x0000a2000c1e1500 */
[----:B------:R-:W-:Y:S01]  /*01b0*/  LEA R12, P1, R5, R4, 0x1 ;  /* 0x00000004050c7211 */ /* 0x000fe200078208ff */
[----:B------:R-:W-:Y:S01]  /*01c0*/  IMAD R19, R0, 0x8, R9 ;  /* 0x0000000800137824 */ /* 0x000fe200078e0209 */
[----:B------:R-:W-:-:S02]  /*01d0*/  LEA.HI.X.SX32 R15, R15, R2, 0x1, P0 ;  /* 0x000000020f0f7211 */ /* 0x000fc400000f0eff */
[----:B------:R-:W-:Y:S02]  /*01e0*/  LEA.HI.X.SX32 R13, R5, R2, 0x1, P1 ;  /* 0x00000002050d7211 */ /* 0x000fe400008f0eff */
[C---:B------:R-:W-:Y:S02]  /*01f0*/  LEA R21, R0.reuse, R19, 0x3 ;  /* 0x0000001300157211 */ /* 0x040fe400078e18ff */
[C---:B------:R-:W-:Y:S01]  /*0200*/  LEA R16, P0, R9.reuse, R4, 0x1 ;  /* 0x0000000409107211 */ /* 0x040fe200078008ff */
[----:B------:R1:W3:Y:S01]  /*0210*/  LDG.E.U16 R5, [R12.64] ;  /* 0x000000040c057981 */ /* 0x0002e2000c1e1500 */
[C---:B------:R-:W-:Y:S02]  /*0220*/  LEA R23, R0.reuse, R21, 0x3 ;  /* 0x0000001500177211 */ /* 0x040fe400078e18ff */
[----:B------:R-:W-:Y:S02]  /*0230*/  LEA.HI.X.SX32 R17, R9, R2, 0x1, P0 ;  /* 0x0000000209117211 */ /* 0x000fe400000f0eff */
[----:B------:R4:W5:Y:S01]  /*0240*/  LDG.E.U16 R9, [R14.64] ;  /* 0x000000040e097981 */ /* 0x000962000c1e1500 */
[----:B------:R-:W-:Y:S01]  /*0250*/  IMAD R25, R0, 0x8, R23 ;  /* 0x0000000800197824 */ /* 0x000fe200078e0217 */
[----:B------:R-:W-:-:S02]  /*0260*/  LEA R18, P0, R19, R4, 0x1 ;  /* 0x0000000413127211 */ /* 0x000fc400078008ff */
[----:B0-----:R0:W2:Y:S02]  /*0270*/  LDG.E.U16 R11, [R16.64] ;  /* 0x00000004100b7981 */ /* 0x0010a4000c1e1500 */
[C---:B----4-:R-:W-:Y:S02]  /*0280*/  LEA R15, R0.reuse, R25, 0x3 ;  /* 0x00000019000f7211 */ /* 0x050fe400078e18ff */
[----:B------:R-:W-:Y:S02]  /*0290*/  LEA.HI.X.SX32 R19, R19, R2, 0x1, P0 ;  /* 0x0000000213137211 */ /* 0x000fe400000f0eff */
[C---:B0-----:R-:W-:Y:S02]  /*02a0*/  LEA R17, R0.reuse, R15, 0x3 ;  /* 0x0000000f00117211 */ /* 0x041fe400078e18ff */
[-C--:B------:R-:W-:Y:S01]  /*02b0*/  LEA R20, P0, R21, R4.reuse, 0x1 ;  /* 0x0000000415147211 */ /* 0x080fe200078008ff */
[----:B-1----:R0:W4:Y:S01]  /*02c0*/  LDG.E.U16 R13, [R18.64] ;  /* 0x00000004120d7981 */ /* 0x002122000c1e1500 */
[----:B------:R-:W-:Y:S01]  /*02d0*/  LEA R22, P1, R23, R4, 0x1 ;  /* 0x0000000417167211 */ /* 0x000fe200078208ff */
[----:B------:R-:W-:Y:S01]  /*02e0*/  IMAD R27, R0, 0x8, R17 ;  /* 0x00000008001b7824 */ /* 0x000fe200078e0211 */
[----:B------:R-:W-:-:S02]  /*02f0*/  LEA.HI.X.SX32 R21, R21, R2, 0x1, P0 ;  /* 0x0000000215157211 */ /* 0x000fc400000f0eff */
[----:B------:R-:W-:Y:S02]  /*0300*/  LEA R24, P0, R25, R4, 0x1 ;  /* 0x0000000419187211 */ /* 0x000fe400078008ff */
[-C--:B------:R-:W-:Y:S01]  /*0310*/  LEA.HI.X.SX32 R23, R23, R2.reuse, 0x1, P1 ;  /* 0x0000000217177211 */ /* 0x080fe200008f0eff */
[----:B------:R1:W2:Y:S01]  /*0320*/  LDG.E.U16 R33, [R20.64] ;  /* 0x0000000414217981 */ /* 0x0002a2000c1e1500 */
[----:B------:R-:W-:Y:S02]  /*0330*/  LEA R29, R0, R27, 0x3 ;  /* 0x0000001b001d7211 */ /* 0x000fe400078e18ff */
[----:B------:R-:W-:Y:S01]  /*0340*/  LEA.HI.X.SX32 R25, R25, R2, 0x1, P0 ;  /* 0x0000000219197211 */ /* 0x000fe200000f0eff */
[----:B------:R1:W2:Y:S01]  /*0350*/  LDG.E.U16 R35, [R22.64] ;  /* 0x0000000416237981 */ /* 0x0002a2000c1e1500 */
[-C--:B------:R-:W-:Y:S02]  /*0360*/  LEA R14, P0, R15, R4.reuse, 0x1 ;  /* 0x000000040f0e7211 */ /* 0x080fe400078008ff */
[----:B0-----:R-:W-:Y:S01]  /*0370*/  LEA R18, P1, R27, R4, 0x1 ;  /* 0x000000041b127211 */ /* 0x001fe200078208ff */
[----:B------:R0:W2:Y:S01]  /*0380*/  LDG.E.U16 R37, [R24.64] ;  /* 0x0000000418257981 */ /* 0x0000a2000c1e1500 */
[----:B------:R-:W-:-:S02]  /*0390*/  LEA.HI.X.SX32 R15, R15, R2, 0x1, P0 ;  /* 0x000000020f0f7211 */ /* 0x000fc400000f0eff */
[C---:B------:R-:W-:Y:S02]  /*03a0*/  LEA R16, P0, R17.reuse, R4, 0x1 ;  /* 0x0000000411107211 */ /* 0x040fe400078008ff */
[----:B-1----:R-:W-:Y:S01]  /*03b0*/  LEA R23, R0, R29, 0x3 ;  /* 0x0000001d00177211 */ /* 0x002fe200078e18ff */
[----:B------:R1:W2:Y:S01]  /*03c0*/  LDG.E.U16 R39, [R14.64] ;  /* 0x000000040e277981 */ /* 0x0002a2000c1e1500 */
[----:B------:R-:W-:-:S03]  /*03d0*/  LEA.HI.X.SX32 R17, R17, R2, 0x1, P0 ;  /* 0x0000000211117211 */ /* 0x000fc600000f0eff */
[C---:B0-----:R-:W-:Y:S01]  /*03e0*/  IMAD R25, R0.reuse, 0x8, R23 ;  /* 0x0000000800197824 */ /* 0x041fe200078e0217 */
[----:B------:R-:W-:Y:S01]  /*03f0*/  LEA R20, P0, R29, R4, 0x1 ;  /* 0x000000041d147211 */ /* 0x000fe200078008ff */
[----:B------:R0:W2:Y:S01]  /*0400*/  LDG.E.U16 R41, [R16.64] ;  /* 0x0000000410297981 */ /* 0x0000a2000c1e1500 */
[-C--:B------:R-:W-:Y:S02]  /*0410*/  LEA.HI.X.SX32 R19, R27, R2.reuse, 0x1, P1 ;  /* 0x000000021b137211 */ /* 0x080fe400008f0eff */
[C---:B------:R-:W-:Y:S02]  /*0420*/  LEA R27, R0.reuse, R25, 0x3 ;  /* 0x00000019001b7211 */ /* 0x040fe400078e18ff */
[----:B------:R-:W-:Y:S01]  /*0430*/  LEA.HI.X.SX32 R21, R29, R2, 0x1, P0 ;  /* 0x000000021d157211 */ /* 0x000fe200000f0eff */
[----:B------:R0:W2:Y:S01]  /*0440*/  LDG.E.U16 R43, [R18.64] ;  /* 0x00000004122b7981 */ /* 0x0000a2000c1e1500 */
[C---:B------:R-:W-:Y:S02]  /*0450*/  LEA R22, P0, R23.reuse, R4, 0x1 ;  /* 0x0000000417167211 */ /* 0x040fe400078008ff */
[----:B------:R-:W-:Y:S01]  /*0460*/  LEA R29, R0, R27, 0x3 ;  /* 0x0000001b001d7211 */ /* 0x000fe200078e18ff */
[----:B------:R0:W2:Y:S01]  /*0470*/  LDG.E.U16 R45, [R20.64] ;  /* 0x00000004142d7981 */ /* 0x0000a2000c1e1500 */
[----:B------:R-:W-:-:S02]  /*0480*/  LEA.HI.X.SX32 R23, R23, R2, 0x1, P0 ;  /* 0x0000000217177211 */ /* 0x000fc400000f0eff */
[----:B-1----:R-:W-:Y:S01]  /*0490*/  LEA R14, P0, R25, R4, 0x1 ;  /* 0x00000004190e7211 */ /* 0x002fe200078008ff */
[----:B0-----:R-:W-:-:S03]  /*04a0*/  IMAD R19, R0, 0x8, R29 ;  /* 0x0000000800137824 */ /* 0x001fc600078e021d */
[----:B------:R-:W-:Y:S01]  /*04b0*/  LEA.HI.X.SX32 R15, R25, R2, 0x1, P0 ;  /* 0x00000002190f7211 */ /* 0x000fe200000f0eff */
[----:B------:R0:W2:Y:S01]  /*04c0*/  LDG.E.U16 R47, [R22.64] ;  /* 0x00000004162f7981 */ /* 0x0000a2000c1e1500 */
[-C--:B------:R-:W-:Y:S02]  /*04d0*/  LEA R24, P1, R27, R4.reuse, 0x1 ;  /* 0x000000041b187211 */ /* 0x080fe400078208ff */
[----:B------:R-:W-:Y:S01]  /*04e0*/  LEA R16, P0, R29, R4, 0x1 ;  /* 0x000000041d107211 */ /* 0x000fe200078008ff */
[----:B------:R1:W2:Y:S01]  /*04f0*/  LDG.E.U16 R49, [R14.64] ;  /* 0x000000040e317981 */ /* 0x0002a2000c1e1500 */
[----:B------:R-:W-:Y:S02]  /*0500*/  LEA R21, R0, R19, 0x3 ;  /* 0x0000001300157211 */ /* 0x000fe400078e18ff */
[-C--:B------:R-:W-:Y:S02]  /*0510*/  LEA.HI.X.SX32 R25, R27, R2.reuse, 0x1, P1 ;  /* 0x000000021b197211 */ /* 0x080fe400008f0eff */
[----:B------:R-:W-:-:S02]  /*0520*/  LEA.HI.X.SX32 R17, R29, R2, 0x1, P0 ;  /* 0x000000021d117211 */ /* 0x000fc400000f0eff */
[C---:B------:R-:W-:Y:S01]  /*0530*/  LEA R18, P0, R19.reuse, R4, 0x1 ;  /* 0x0000000413127211 */ /* 0x040fe200078008ff */
[----:B------:R1:W2:Y:S01]  /*0540*/  LDG.E.U16 R51, [R24.64] ;  /* 0x0000000418337981 */ /* 0x0002a2000c1e1500 */
[C---:B------:R-:W-:Y:S02]  /*0550*/  LEA R27, R0.reuse, R21, 0x3 ;  /* 0x00000015001b7211 */ /* 0x040fe400078e18ff */
[----:B------:R-:W-:Y:S01]  /*0560*/  LEA.HI.X.SX32 R19, R19, R2, 0x1, P0 ;  /* 0x0000000213137211 */ /* 0x000fe200000f0eff */
[----:B------:R1:W2:Y:S01]  /*0570*/  LDG.E.U16 R53, [R16.64] ;  /* 0x0000000410357981 */ /* 0x0002a2000c1e1500 */
[-C--:B------:R-:W-:Y:S01]  /*0580*/  LEA R20, P0, R21, R4.reuse, 0x1 ;  /* 0x0000000415147211 */ /* 0x080fe200078008ff */
[----:B------:R-:W-:Y:S01]  /*0590*/  IMAD R29, R0, 0x8, R27 ;  /* 0x00000008001d7824 */ /* 0x000fe200078e021b */
[----:B0-----:R-:W-:Y:S01]  /*05a0*/  LEA R22, P1, R27, R4, 0x1 ;  /* 0x000000041b167211 */ /* 0x001fe200078208ff */
[----:B------:R0:W2:Y:S01]  /*05b0*/  LDG.E.U16 R55, [R18.64] ;  /* 0x0000000412377981 */ /* 0x0000a2000c1e1500 */
[----:B------:R-:W-:-:S02]  /*05c0*/  LEA.HI.X.SX32 R21, R21, R2, 0x1, P0 ;  /* 0x0000000215157211 */ /* 0x000fc400000f0eff */
[----:B-1----:R-:W-:Y:S02]  /*05d0*/  LEA R14, P0, R29, R4, 0x1 ;  /* 0x000000041d0e7211 */ /* 0x002fe400078008ff */
[C---:B------:R-:W-:Y:S01]  /*05e0*/  LEA R25, R0.reuse, R29, 0x3 ;  /* 0x0000001d00197211 */ /* 0x040fe200078e18ff */
[----:B------:R1:W2:Y:S01]  /*05f0*/  LDG.E.U16 R57, [R20.64] ;  /* 0x0000000414397981 */ /* 0x0002a2000c1e1500 */
[-C--:B------:R-:W-:Y:S02]  /*0600*/  LEA.HI.X.SX32 R23, R27, R2.reuse, 0x1, P1 ;  /* 0x000000021b177211 */ /* 0x080fe400008f0eff */
[----:B------:R-:W-:Y:S02]  /*0610*/  LEA.HI.X.SX32 R15, R29, R2, 0x1, P0 ;  /* 0x000000021d0f7211 */ /* 0x000fe400000f0eff */
[----:B------:R-:W-:Y:S01]  /*0620*/  LEA R16, P0, R25, R4, 0x1 ;  /* 0x0000000419107211 */ /* 0x000fe200078008ff */
[----:B------:R1:W2:Y:S01]  /*0630*/  LDG.E.U16 R59, [R22.64] ;  /* 0x00000004163b7981 */ /* 0x0002a2000c1e1500 */
[----:B------:R-:W-:-:S02]  /*0640*/  LEA R27, R0, R25, 0x3 ;  /* 0x00000019001b7211 */ /* 0x000fc400078e18ff */
[----:B------:R-:W-:Y:S01]  /*0650*/  LEA.HI.X.SX32 R17, R25, R2, 0x1, P0 ;  /* 0x0000000219117211 */ /* 0x000fe200000f0eff */
[----:B------:R1:W3:Y:S02]  /*0660*/  LDG.E.U16 R61, [R14.64] ;  /* 0x000000040e3d7981 */ /* 0x0002e4000c1e1500 */
[C---:B------:R-:W-:Y:S01]  /*0670*/  IMAD R25, R0.reuse, 0x8, R27 ;  /* 0x0000000800197824 */ /* 0x040fe200078e021b */
[C---:B0-----:R-:W-:Y:S01]  /*0680*/  LEA R18, P0, R27.reuse, R4, 0x1 ;  /* 0x000000041b127211 */ /* 0x041fe200078008ff */
[----:B------:R0:W3:Y:S03]  /*0690*/  LDG.E.U16 R63, [R16.64] ;  /* 0x00000004103f7981 */ /* 0x0000e6000c1e1500 */
[----:B------:R-:W-:Y:S02]  /*06a0*/  LEA R29, R0, R25, 0x3 ;  /* 0x00000019001d7211 */ /* 0x000fe400078e18ff */
[----:B------:R-:W-:-:S02]  /*06b0*/  LEA.HI.X.SX32 R19, R27, R2, 0x1, P0 ;  /* 0x000000021b137211 */ /* 0x000fc400000f0eff */
[C---:B-1----:R-:W-:Y:S02]  /*06c0*/  LEA R20, P0, R29.reuse, R4, 0x1 ;  /* 0x000000041d147211 */ /* 0x042fe400078008ff */
[C---:B------:R-:W-:Y:S01]  /*06d0*/  LEA R23, R0.reuse, R29, 0x3 ;  /* 0x0000001d00177211 */ /* 0x040fe200078e18ff */
[----:B------:R1:W3:Y:S01]  /*06e0*/  LDG.E.U16 R65, [R18.64] ;  /* 0x0000000412417981 */ /* 0x0002e2000c1e1500 */
[----:B------:R-:W-:Y:S02]  /*06f0*/  LEA.HI.X.SX32 R21, R29, R2, 0x1, P0 ;  /* 0x000000021d157211 */ /* 0x000fe400000f0eff */
[-C--:B------:R-:W-:Y:S01]  /*0700*/  LEA R14, P0, R23, R4.reuse, 0x1 ;  /* 0x00000004170e7211 */ /* 0x080fe200078008ff */
[----:B------:R-:W-:Y:S01]  /*0710*/  IMAD R27, R0, 0x8, R23 ;  /* 0x00000008001b7824 */ /* 0x000fe200078e0217 */
[----:B------:R-:W-:Y:S01]  /*0720*/  LEA R24, P1, R25, R4, 0x1 ;  /* 0x0000000419187211 */ /* 0x000fe200078208ff */
[----:B------:R1:W3:Y:S01]  /*0730*/  LDG.E.U16 R69, [R20.64] ;  /* 0x0000000414457981 */ /* 0x0002e2000c1e1500 */
[----:B------:R-:W-:-:S02]  /*0740*/  LEA.HI.X.SX32 R15, R23, R2, 0x1, P0 ;  /* 0x00000002170f7211 */ /* 0x000fc400000f0eff */
[C---:B------:R-:W-:Y:S02]  /*0750*/  LEA R23, R0.reuse, R27, 0x3 ;  /* 0x0000001b00177211 */ /* 0x040fe400078e18ff */
[----:B------:R-:W-:Y:S01]  /*0760*/  LEA.HI.X.SX32 R25, R25, R2, 0x1, P1 ;  /* 0x0000000219197211 */ /* 0x000fe200008f0eff */
[----:B------:R1:W3:Y:S01]  /*0770*/  LDG.E.U16 R71, [R14.64] ;  /* 0x000000040e477981 */ /* 0x0002e2000c1e1500 */
[C---:B0-----:R-:W-:Y:S02]  /*0780*/  LEA R16, P0, R27.reuse, R4, 0x1 ;  /* 0x000000041b107211 */ /* 0x041fe400078008ff */
[----:B------:R-:W-:Y:S01]  /*0790*/  LEA R29, R0, R23, 0x3 ;  /* 0x00000017001d7211 */ /* 0x000fe200078e18ff */
[----:B------:R0:W3:Y:S01]  /*07a0*/  LDG.E.U16 R67, [R24.64] ;  /* 0x0000000418437981 */ /* 0x0000e2000c1e1500 */
[----:B------:R-:W-:Y:S02]  /*07b0*/  LEA.HI.X.SX32 R17, R27, R2, 0x1, P0 ;  /* 0x000000021b117211 */ /* 0x000fe400000f0eff */
[----:B-1----:R-:W-:-:S02]  /*07c0*/  LEA R18, P0, R29, R4, 0x1 ;  /* 0x000000041d127211 */ /* 0x002fc400078008ff */
[----:B------:R-:W-:Y:S01]  /*07d0*/  LEA R22, P1, R23, R4, 0x1 ;  /* 0x0000000417167211 */ /* 0x000fe200078208ff */
[----:B------:R1:W3:Y:S01]  /*07e0*/  LDG.E.U16 R73, [R16.64] ;  /* 0x0000000410497981 */ /* 0x0002e2000c1e1500 */
[----:B0-----:R-:W-:Y:S01]  /*07f0*/  IMAD R25, R0, 0x8, R29 ;  /* 0x0000000800197824 */ /* 0x001fe200078e021d */
[----:B------:R-:W-:-:S04]  /*0800*/  LEA.HI.X.SX32 R19, R29, R2, 0x1, P0 ;  /* 0x000000021d137211 */ /* 0x000fc800000f0eff */
[C---:B------:R-:W-:Y:S01]  /*0810*/  LEA R20, P0, R25.reuse, R4, 0x1 ;  /* 0x0000000419147211 */ /* 0x040fe200078008ff */
[----:B------:R0:W5:Y:S01]  /*0820*/  LDG.E.U16 R77, [R18.64] ;  /* 0x00000004124d7981 */ /* 0x000162000c1e1500 */
[C---:B------:R-:W-:Y:S02]  /*0830*/  LEA R27, R0.reuse, R25, 0x3 ;  /* 0x00000019001b7211 */ /* 0x040fe400078e18ff */
[-C--:B------:R-:W-:Y:S02]  /*0840*/  LEA.HI.X.SX32 R21, R25, R2.reuse, 0x1, P0 ;  /* 0x0000000219157211 */ /* 0x080fe400000f0eff */
[C---:B------:R-:W-:Y:S02]  /*0850*/  LEA R25, R0.reuse, R27, 0x3 ;  /* 0x0000001b00197211 */ /* 0x040fe400078e18ff */
[----:B------:R-:W-:Y:S01]  /*0860*/  LEA.HI.X.SX32 R23, R23, R2, 0x1, P1 ;  /* 0x0000000217177211 */ /* 0x000fe200008f0eff */
[----:B------:R0:W5:Y:S01]  /*0870*/  LDG.E.U16 R79, [R20.64] ;  /* 0x00000004144f7981 */ /* 0x000162000c1e1500 */
[----:B------:R-:W-:Y:S01]  /*0880*/  LEA R14, P0, R27, R4, 0x1 ;  /* 0x000000041b0e7211 */ /* 0x000fe200078008ff */
[----:B------:R-:W-:-:S02]  /*0890*/  IMAD R29, R0, 0x8, R25 ;  /* 0x00000008001d7824 */ /* 0x000fc400078e0219 */
[----:B------:R0:W5:Y:S01]  /*08a0*/  LDG.E.U16 R75, [R22.64] ;  /* 0x00000004164b7981 */ /* 0x000162000c1e1500 */
[----:B------:R-:W-:Y:S02]  /*08b0*/  LEA.HI.X.SX32 R15, R27, R2, 0x1, P0 ;  /* 0x000000021b0f7211 */ /* 0x000fe400000f0eff */
[-C--:B-1----:R-:W-:Y:S02]  /*08c0*/  LEA R16, P0, R29, R4.reuse, 0x1 ;  /* 0x000000041d107211 */ /* 0x082fe400078008ff */
[----:B------:R-:W-:Y:S01]  /*08d0*/  LEA R24, P1, R25, R4, 0x1 ;  /* 0x0000000419187211 */ /* 0x000fe200078208ff */
[----:B------:R1:W5:Y:S01]  /*08e0*/  LDG.E.U16 R81, [R14.64] ;  /* 0x000000040e517981 */ /* 0x000362000c1e1500 */
[-C--:B------:R-:W-:Y:S02]  /*08f0*/  LEA.HI.X.SX32 R17, R29, R2.reuse, 0x1, P0 ;  /* 0x000000021d117211 */ /* 0x080fe400000f0eff */
[----:B0-----:R-:W-:Y:S02]  /*0900*/  LEA R23, R0, R29, 0x3 ;  /* 0x0000001d00177211 */ /* 0x001fe400078e18ff */
[----:B------:R-:W-:Y:S01]  /*0910*/  LEA.HI.X.SX32 R25, R25, R2, 0x1, P1 ;  /* 0x0000000219197211 */ /* 0x000fe200008f0eff */
[----:B------:R0:W5:Y:S01]  /*0920*/  LDG.E.U16 R85, [R16.64] ;  /* 0x0000000410557981 */ /* 0x000162000c1e1500 */
[----:B------:R-:W-:-:S02]  /*0930*/  LEA R18, P0, R23, R4, 0x1 ;  /* 0x0000000417127211 */ /* 0x000fc400078008ff */
[----:B------:R-:W-:Y:S01]  /*0940*/  LEA R27, R0, R23, 0x3 ;  /* 0x00000017001b7211 */ /* 0x000fe200078e18ff */
[----:B------:R0:W5:Y:S01]  /*0950*/  LDG.E.U16 R83, [R24.64] ;  /* 0x0000000418537981 */ /* 0x000162000c1e1500 */
[----:B------:R-:W-:-:S03]  /*0960*/  LEA.HI.X.SX32 R19, R23, R2, 0x1, P0 ;  /* 0x0000000217137211 */ /* 0x000fc600000f0eff */
[C---:B------:R-:W-:Y:S01]  /*0970*/  IMAD R23, R0.reuse, 0x8, R27 ;  /* 0x0000000800177824 */ /* 0x040fe200078e021b */
[C---:B------:R-:W-:Y:S01]  /*0980*/  LEA R20, P0, R27.reuse, R4, 0x1 ;  /* 0x000000041b147211 */ /* 0x040fe200078008ff */
[----:B------:R0:W5:Y:S03]  /*0990*/  LDG.E.U16 R87, [R18.64] ;  /* 0x0000000412577981 */ /* 0x000166000c1e1500 */
[C---:B------:R-:W-:Y:S02]  /*09a0*/  LEA R29, R0.reuse, R23, 0x3 ;  /* 0x00000017001d7211 */ /* 0x040fe400078e18ff */
[----:B------:R-:W-:Y:S02]  /*09b0*/  LEA.HI.X.SX32 R21, R27, R2, 0x1, P0 ;  /* 0x000000021b157211 */ /* 0x000fe400000f0eff */
[C---:B-1----:R-:W-:Y:S02]  /*09c0*/  LEA R14, P0, R29.reuse, R4, 0x1 ;  /* 0x000000041d0e7211 */ /* 0x042fe400078008ff */
[----:B0-----:R-:W-:Y:S01]  /*09d0*/  LEA R25, R0, R29, 0x3 ;  /* 0x0000001d00197211 */ /* 0x001fe200078e18ff */
[----:B------:R0:W5:Y:S01]  /*09e0*/  LDG.E.U16 R89, [R20.64] ;  /* 0x0000000414597981 */ /* 0x000162000c1e1500 */
[----:B------:R-:W-:-:S02]  /*09f0*/  LEA.HI.X.SX32 R15, R29, R2, 0x1, P0 ;  /* 0x000000021d0f7211 */ /* 0x000fc400000f0eff */
[-C--:B------:R-:W-:Y:S01]  /*0a00*/  LEA R16, P0, R25, R4.reuse, 0x1 ;  /* 0x0000000419107211 */ /* 0x080fe200078008ff */
[C---:B------:R-:W-:Y:S01]  /*0a10*/  IMAD R27, R0.reuse, 0x8, R25 ;  /* 0x00000008001b7824 */ /* 0x040fe200078e0219 */
[----:B------:R-:W-:Y:S01]  /*0a20*/  LEA R22, P1, R23, R4, 0x1 ;  /* 0x0000000417167211 */ /* 0x000fe200078208ff */
[----:B------:R1:W5:Y:S01]  /*0a30*/  LDG.E.U16 R93, [R14.64] ;  /* 0x000000040e5d7981 */ /* 0x000362000c1e1500 */
[-C--:B------:R-:W-:Y:S02]  /*0a40*/  LEA.HI.X.SX32 R17, R25, R2.reuse, 0x1, P0 ;  /* 0x0000000219117211 */ /* 0x080fe400000f0eff */
[----:B------:R-:W-:Y:S02]  /*0a50*/  LEA R25, R0, R27, 0x3 ;  /* 0x0000001b00197211 */ /* 0x000fe400078e18ff */
[----:B------:R-:W-:Y:S01]  /*0a60*/  LEA.HI.X.SX32 R23, R23, R2, 0x1, P1 ;  /* 0x0000000217177211 */ /* 0x000fe200008f0eff */
[----:B------:R1:W5:Y:S01]  /*0a70*/  LDG.E.U16 R95, [R16.64] ;  /* 0x00000004105f7981 */ /* 0x000362000c1e1500 */
[----:B------:R-:W-:-:S02]  /*0a80*/  LEA R18, P0, R27, R4, 0x1 ;  /* 0x000000041b127211 */ /* 0x000fc400078008ff */
[C---:B------:R-:W-:Y:S01]  /*0a90*/  LEA R29, R0.reuse, R25, 0x3 ;  /* 0x00000019001d7211 */ /* 0x040fe200078e18ff */
[----:B------:R1:W5:Y:S01]  /*0aa0*/  LDG.E.U16 R91, [R22.64] ;  /* 0x00000004165b7981 */ /* 0x000362000c1e1500 */
[----:B------:R-:W-:Y:S02]  /*0ab0*/  LEA.HI.X.SX32 R19, R27, R2, 0x1, P0 ;  /* 0x000000021b137211 */ /* 0x000fe400000f0eff */
[-C--:B0-----:R-:W-:Y:S02]  /*0ac0*/  LEA R20, P0, R29, R4.reuse, 0x1 ;  /* 0x000000041d147211 */ /* 0x081fe400078008ff */
[----:B------:R-:W-:Y:S01]  /*0ad0*/  LEA R24, P1, R25, R4, 0x1 ;  /* 0x0000000419187211 */ /* 0x000fe200078208ff */
[----:B------:R0:W5:Y:S01]  /*0ae0*/  LDG.E.U16 R97, [R18.64] ;  /* 0x0000000412617981 */ /* 0x000162000c1e1500 */
[----:B-1----:R-:W-:Y:S01]  /*0af0*/  IMAD R23, R0, 0x8, R29 ;  /* 0x0000000800177824 */ /* 0x002fe200078e021d */
        /* <DEDUP_REMOVED lines=12> */
[-C--:B0-----:R-:W-:Y:S02]  /*0bc0*/  LEA R18, P0, R29, R4.reuse, 0x1 ;  /* 0x000000041d127211 */ /* 0x081fe400078008ff */
[----:B------:R-:W-:Y:S01]  /*0bd0*/  LEA R22, P1, R23, R4, 0x1 ;  /* 0x0000000417167211 */ /* 0x000fe200078208ff */
[----:B------:R0:W5:Y:S01]  /*0be0*/  LDG.E.U16 R105, [R16.64] ;  /* 0x0000000410697981 */ /* 0x000162000c1e1500 */
[-C--:B------:R-:W-:Y:S02]  /*0bf0*/  LEA.HI.X.SX32 R19, R29, R2.reuse, 0x1, P0 ;  /* 0x000000021d137211 */ /* 0x080fe400000f0eff */
[----:B-1----:R-:W-:Y:S02]  /*0c00*/  LEA R25, R0, R29, 0x3 ;  /* 0x0000001d00197211 */ /* 0x002fe400078e18ff */
        /* <DEDUP_REMOVED lines=11> */
[C---:B0-----:R-:W-:Y:S02]  /*0cc0*/  LEA R16, P0, R29.reuse, R4, 0x1 ;  /* 0x000000041d107211 */ /* 0x041fe400078008ff */
[----:B------:R-:W-:Y:S01]  /*0cd0*/  LEA R23, R0, R29, 0x3 ;  /* 0x0000001d00177211 */ /* 0x000fe200078e18ff */
[----:B------:R0:W5:Y:S01]  /*0ce0*/  LDG.E.U16 R113, [R14.64] ;  /* 0x000000040e717981 */ /* 0x000162000c1e1500 */
[----:B------:R-:W-:-:S02]  /*0cf0*/  LEA.HI.X.SX32 R17, R29, R2, 0x1, P0 ;  /* 0x000000021d117211 */ /* 0x000fc400000f0eff */
[-C--:B-1----:R-:W-:Y:S01]  /*0d00*/  LEA R18, P0, R23, R4.reuse, 0x1 ;  /* 0x0000000417127211 */ /* 0x082fe200078008ff */
        /* <DEDUP_REMOVED lines=43> */
[C---:B0-----:R-:W-:Y:S02]  /*0fc0*/  LEA R25, R0.reuse, R29, 0x3 ;  /* 0x0000001d00197211 */ /* 0x041fe400078e18ff */
[C---:B------:R-:W-:Y:S01]  /*0fd0*/  LEA R18, P0, R29.reuse, R4, 0x1 ;  /* 0x000000041d127211 */ /* 0x040fe200078008ff */
[----:B------:R0:W5:Y:S02]  /*0fe0*/  LDG.E.U16 R137, [R16.64] ;  /* 0x0000000410897981 */ /* 0x000164000c1e1500 */
[----:B------:R-:W-:Y:S01]  /*0ff0*/  IMAD R27, R0, 0x8, R25 ;  /* 0x00000008001b7824 */ /* 0x000fe200078e0219 */
[----:B------:R-:W-:-:S02]  /*1000*/  LEA.HI.X.SX32 R19, R29, R2, 0x1, P0 ;  /* 0x000000021d137211 */ /* 0x000fc400000f0eff */
[C---:B-1----:R-:W-:Y:S02]  /*1010*/  LEA R20, P0, R25.reuse, R4, 0x1 ;  /* 0x0000000419147211 */ /* 0x042fe400078008ff */
[C---:B------:R-:W-:Y:S02]  /*1020*/  LEA R29, R0.reuse, R27, 0x3 ;  /* 0x0000001b001d7211 */ /* 0x040fe400078e18ff */
[----:B------:R-:W-:Y:S01]  /*1030*/  LEA.HI.X.SX32 R21, R25, R2, 0x1, P0 ;  /* 0x0000000219157211 */ /* 0x000fe200000f0eff */
[----:B------:R-:W5:Y:S01]  /*1040*/  LDG.E.U16 R19, [R18.64] ;  /* 0x0000000412137981 */ /* 0x000f62000c1e1500 */
[-C--:B------:R-:W-:Y:S02]  /*1050*/  LEA R22, P1, R23, R4.reuse, 0x1 ;  /* 0x0000000417167211 */ /* 0x080fe400078208ff */
[----:B------:R-:W-:Y:S02]  /*1060*/  LEA R14, P0, R27, R4, 0x1 ;  /* 0x000000041b0e7211 */ /* 0x000fe400078008ff */
[----:B------:R-:W-:Y:S01]  /*1070*/  LEA R31, R0, R29, 0x3 ;  /* 0x0000001d001f7211 */ /* 0x000fe200078e18ff */
[----:B------:R-:W5:Y:S01]  /*1080*/  LDG.E.U16 R21, [R20.64] ;  /* 0x0000000414157981 */ /* 0x000f62000c1e1500 */
[----:B------:R-:W-:-:S02]  /*1090*/  LEA.HI.X.SX32 R23, R23, R2, 0x1, P1 ;  /* 0x0000000217177211 */ /* 0x000fc400008f0eff */
[----:B------:R-:W-:Y:S02]  /*10a0*/  LEA.HI.X.SX32 R15, R27, R2, 0x1, P0 ;  /* 0x000000021b0f7211 */ /* 0x000fe400000f0eff */
[-C--:B------:R-:W-:Y:S02]  /*10b0*/  LEA R24, P1, R29, R4.reuse, 0x1 ;  /* 0x000000041d187211 */ /* 0x080fe400078208ff */
[----:B0-----:R-:W-:Y:S01]  /*10c0*/  LEA R16, P0, R31, R4, 0x1 ;  /* 0x000000041f107211 */ /* 0x001fe200078008ff */
[----:B------:R-:W5:Y:S01]  /*10d0*/  LDG.E.U16 R23, [R22.64] ;  /* 0x0000000416177981 */ /* 0x000f62000c1e1500 */
[-C--:B------:R-:W-:Y:S02]  /*10e0*/  LEA.HI.X.SX32 R25, R29, R2.reuse, 0x1, P1 ;  /* 0x000000021d197211 */ /* 0x080fe400008f0eff */
[----:B------:R-:W-:Y:S01]  /*10f0*/  LEA.HI.X.SX32 R17, R31, R2, 0x1, P0 ;  /* 0x000000021f117211 */ /* 0x000fe200000f0eff */
[----:B------:R-:W5:Y:S04]  /*1100*/  LDG.E.U16 R15, [R14.64] ;  /* 0x000000040e0f7981 */ /* 0x000f68000c1e1500 */
[----:B------:R-:W5:Y:S04]  /*1110*/  LDG.E.U16 R25, [R24.64] ;  /* 0x0000000418197981 */ /* 0x000f68000c1e1500 */
[----:B------:R-:W5:Y:S01]  /*1120*/  LDG.E.U16 R17, [R16.64] ;  /* 0x0000000410117981 */ /* 0x000f62000c1e1500 */
[----:B------:R-:W-:-:S02]  /*1130*/  LOP3.LUT R26, R138, 0xff, RZ, 0xc0, !PT ;  /* 0x000000ff8a1a7812 */ /* 0x000fc400078ec0ff */
[----:B------:R-:W-:-:S03]  /*1140*/  LOP3.LUT R6, R138, 0xc0, RZ, 0xc0, !PT ;  /* 0x000000c08a067812 */ /* 0x000fc600078ec0ff */
[----:B------:R-:W-:Y:S01]  /*1150*/  IMAD.SHL.U32 R0, R26, 0x2, RZ ;  /* 0x000000021a007824 */ /* 0x000fe200078e00ff */
[----:B------:R-:W-:-:S04]  /*1160*/  SHF.R.U32.HI R27, RZ, 0x2, R6 ;  /* 0x00000002ff1b7819 */ /* 0x000fc80000011606 */
[----:B------:R-:W-:Y:S02]  /*1170*/  LOP3.LUT R2, R0, R27, RZ, 0x3c, !PT ;  /* 0x0000001b00027212 */ /* 0x000fe400078e3cff */
[----:B------:R-:W-:-:S03]  /*1180*/  MOV R4, c[0x0][0x1d0] ;  /* 0x0000740000047a02 */ /* 0x000fc60000000f00 */
[----:B--2---:R-:W-:Y:S04]  /*1190*/  STS.U16 [R2+0x10600], R11 ;  /* 0x0106000b02007388 */ /* 0x004fe80000000400 */
[----:B----4-:R-:W-:Y:S04]  /*11a0*/  STS.U16 [R2+0x10800], R13 ;  /* 0x0108000d02007388 */ /* 0x010fe80000000400 */
[----:B------:R-:W-:Y:S04]  /*11b0*/  STS.U16 [R2+0x10a00], R33 ;  /* 0x010a002102007388 */ /* 0x000fe80000000400 */
[----:B------:R-:W-:Y:S04]  /*11c0*/  STS.U16 [R2+0x10c00], R35 ;  /* 0x010c002302007388 */ /* 0x000fe80000000400 */
[----:B------:R-:W-:Y:S04]  /*11d0*/  STS.U16 [R2+0x10e00], R37 ;  /* 0x010e002502007388 */ /* 0x000fe80000000400 */
[----:B------:R-:W-:Y:S04]  /*11e0*/  STS.U16 [R2+0x11000], R39 ;  /* 0x0110002702007388 */ /* 0x000fe80000000400 */
[----:B------:R-:W-:Y:S04]  /*11f0*/  STS.U16 [R2+0x11200], R41 ;  /* 0x0112002902007388 */ /* 0x000fe80000000400 */
[----:B------:R-:W-:Y:S04]  /*1200*/  STS.U16 [R2+0x11400], R43 ;  /* 0x0114002b02007388 */ /* 0x000fe80000000400 */
[----:B------:R-:W-:Y:S04]  /*1210*/  STS.U16 [R2+0x11600], R45 ;  /* 0x0116002d02007388 */ /* 0x000fe80000000400 */
[----:B------:R-:W-:Y:S01]  /*1220*/  STS.U16 [R2+0x11800], R47 ;  /* 0x0118002f02007388 */ /* 0x000fe20000000400 */
[----:B------:R-:W-:Y:S01]  /*1230*/  ISETP.GE.AND P0, PT, R4, 0x1, PT ;  /* 0x000000010400780c */ /* 0x000fe20003f06270 */
[----:B------:R-:W-:Y:S01]  /*1240*/  IMAD.MOV.U32 R6, RZ, RZ, -0x800000 ;  /* 0xff800000ff067424 */ /* 0x000fe200078e00ff */
[----:B------:R-:W-:Y:S01]  /*1250*/  MOV R213, 0x3f800000 ;  /* 0x3f80000000d57802 */ /* 0x000fe20000000f00 */
[----:B------:R0:W-:Y:S01]  /*1260*/  STS.U16 [R2+0x10000], R3 ;  /* 0x0100000302007388 */ /* 0x0001e20000000400 */
[----:B------:R-:W-:Y:S01]  /*1270*/  MOV R4, 0xff800000 ;  /* 0xff80000000047802 */ /* 0x000fe20000000f00 */
[----:B------:R-:W-:Y:S01]  /*1280*/  IMAD.MOV.U32 R207, RZ, RZ, 0x3f800000 ;  /* 0x3f800000ffcf7424 */ /* 0x000fe200078e00ff */
[----:B------:R-:W-:Y:S01]  /*1290*/  MOV R211, 0x3f800000 ;  /* 0x3f80000000d37802 */ /* 0x000fe20000000f00 */
[----:B---3--:R1:W-:Y:S01]  /*12a0*/  STS.U16 [R2+0x10200], R5 ;  /* 0x0102000502007388 */ /* 0x0083e20000000400 */
[----:B------:R-:W-:Y:S01]  /*12b0*/  MOV R209, 0x3f800000 ;  /* 0x3f80000000d17802 */ /* 0x000fe20000000f00 */
[----:B------:R-:W-:-:S02]  /*12c0*/  IMAD R7, R7, c[0x0][0x1c8], RZ ;  /* 0x0000720007077a24 */ /* 0x000fc400078e02ff */
[----:B-----5:R2:W-:Y:S01]  /*12d0*/  STS.U16 [R2+0x10400], R9 ;  /* 0x0104000902007388 */ /* 0x0205e20000000400 */
[----:B0-----:R-:W-:-:S03]  /*12e0*/  IMAD.MOV.U32 R3, RZ, RZ, -0x800000 ;  /* 0xff800000ff037424 */ /* 0x001fc600078e00ff */
[----:B------:R0:W-:Y:S01]  /*12f0*/  STS.U16 [R2+0x11a00], R49 ;  /* 0x011a003102007388 */ /* 0x0001e20000000400 */
[----:B-1----:R-:W-:-:S03]  /*1300*/  MOV R5, 0xff800000 ;  /* 0xff80000000057802 */ /* 0x002fc60000000f00 */
[----:B------:R1:W-:Y:S01]  /*1310*/  STS.U16 [R2+0x11c00], R51 ;  /* 0x011c003302007388 */ /* 0x0003e20000000400 */
[----:B--2---:R-:W-:-:S03]  /*1320*/  LOP3.LUT R9, R138, 0x3f, RZ, 0xc0, !PT ;  /* 0x0000003f8a097812 */ /* 0x004fc600078ec0ff */
[----:B------:R2:W-:Y:S01]  /*1330*/  STS.U16 [R2+0x11e00], R53 ;  /* 0x011e003502007388 */ /* 0x0005e20000000400 */
[----:B0-----:R-:W-:-:S03]  /*1340*/  CS2R R48, SRZ ;  /* 0x0000000000307805 */ /* 0x001fc6000001ff00 */
[----:B------:R0:W-:Y:S01]  /*1350*/  STS.U16 [R2+0x12000], R55 ;  /* 0x0120003702007388 */ /* 0x0001e20000000400 */
[----:B-1----:R-:W-:-:S03]  /*1360*/  CS2R R50, SRZ ;  /* 0x0000000000327805 */ /* 0x002fc6000001ff00 */
[----:B------:R1:W-:Y:S01]  /*1370*/  STS.U16 [R2+0x12200], R57 ;  /* 0x0122003902007388 */ /* 0x0003e20000000400 */
[----:B--2---:R-:W-:-:S03]  /*1380*/  CS2R R52, SRZ ;  /* 0x0000000000347805 */ /* 0x004fc6000001ff00 */
        /* <DEDUP_REMOVED lines=36> */
[----:B------:R-:W-:Y:S01]  /*15d0*/  STS.U16 [R2+0x14800], R95 ;  /* 0x0148005f02007388 */ /* 0x000fe20000000400 */
[----:B0-----:R-:W-:-:S03]  /*15e0*/  CS2R R90, SRZ ;  /* 0x00000000005a7805 */ /* 0x001fc6000001ff00 */
[----:B------:R0:W-:Y:S01]  /*15f0*/  STS.U16 [R2+0x14a00], R97 ;  /* 0x014a006102007388 */ /* 0x0001e20000000400 */
[----:B-1----:R-:W-:-:S03]  /*1600*/  CS2R R92, SRZ ;  /* 0x00000000005c7805 */ /* 0x002fc6000001ff00 */
[----:B------:R1:W-:Y:S04]  /*1610*/  STS.U16 [R2+0x14c00], R99 ;  /* 0x014c006302007388 */ /* 0x0003e80000000400 */
[----:B------:R-:W-:Y:S04]  /*1620*/  STS.U16 [R2+0x15a00], R113 ;  /* 0x015a007102007388 */ /* 0x000fe80000000400 */
        /* <DEDUP_REMOVED lines=18> */
[----:B0-----:R-:W-:Y:S01]  /*1750*/  CS2R R96, SRZ ;  /* 0x0000000000607805 */ /* 0x001fe2000001ff00 */
[----:B-1----:R-:W-:Y:S01]  /*1760*/  CS2R R98, SRZ ;  /* 0x0000000000627805 */ /* 0x002fe2000001ff00 */
[----:B------:R-:W-:Y:S01]  /*1770*/  CS2R R94, SRZ ;  /* 0x00000000005e7805 */ /* 0x000fe2000001ff00 */
[----:B------:R0:W-:Y:S04]  /*1780*/  STS.U16 [R2+0x14e00], R101 ;  /* 0x014e006502007388 */ /* 0x0001e80000000400 */
[----:B------:R1:W-:Y:S04]  /*1790*/  STS.U16 [R2+0x15000], R103 ;  /* 0x0150006702007388 */ /* 0x0003e80000000400 */
[----:B------:R2:W-:Y:S01]  /*17a0*/  STS.U16 [R2+0x15200], R105 ;  /* 0x0152006902007388 */ /* 0x0005e20000000400 */
[----:B0-----:R-:W-:-:S03]  /*17b0*/  CS2R R100, SRZ ;  /* 0x0000000000647805 */ /* 0x001fc6000001ff00 */
[----:B------:R0:W-:Y:S01]  /*17c0*/  STS.U16 [R2+0x15400], R107 ;  /* 0x0154006b02007388 */ /* 0x0001e20000000400 */
[----:B-1----:R-:W-:-:S03]  /*17d0*/  CS2R R102, SRZ ;  /* 0x0000000000667805 */ /* 0x002fc6000001ff00 */
[----:B------:R1:W-:Y:S01]  /*17e0*/  STS.U16 [R2+0x15600], R109 ;  /* 0x0156006d02007388 */ /* 0x0003e20000000400 */
[----:B--2---:R-:W-:-:S03]  /*17f0*/  CS2R R104, SRZ ;  /* 0x0000000000687805 */ /* 0x004fc6000001ff00 */
[----:B------:R2:W-:Y:S01]  /*1800*/  STS.U16 [R2+0x15800], R111 ;  /* 0x0158006f02007388 */ /* 0x0005e20000000400 */
[----:B0-----:R-:W-:Y:S01]  /*1810*/  CS2R R106, SRZ ;  /* 0x00000000006a7805 */ /* 0x001fe2000001ff00 */
[----:B-1----:R-:W-:Y:S01]  /*1820*/  CS2R R108, SRZ ;  /* 0x00000000006c7805 */ /* 0x002fe2000001ff00 */
[----:B--2---:R-:W-:Y:S01]  /*1830*/  CS2R R110, SRZ ;  /* 0x00000000006e7805 */ /* 0x004fe2000001ff00 */
[----:B------:R-:W-:Y:S05]  /*1840*/  @!P0 BRA `(.L_x_0) ;  /* 0x0000970000008947 */ /* 0x000fea0003800000 */
[----:B------:R-:W-:Y:S01]  /*1850*/  SHF.R.U32.HI R3, RZ, 0x6, R138 ;  /* 0x00000006ff037819 */ /* 0x000fe2000001168a */
[----:B------:R-:W-:Y:S01]  /*1860*/  IMAD R4, R28, c[0x0][0x1b0], RZ ;  /* 0x00006c001c047a24 */ /* 0x000fe200078e02ff */
[----:B------:R-:W-:Y:S01]  /*1870*/  MOV R12, c[0x0][0x1b8] ;  /* 0x00006e00000c7a02 */ /* 0x000fe20000000f00 */
[----:B------:R-:W-:Y:S01]  /*1880*/  IMAD R7, R9, c[0x0][0x1b4], RZ ;  /* 0x00006d0009077a24 */ /* 0x000fe200078e02ff */
[----:B------:R-:W-:Y:S01]  /*1890*/  SGXT.U32 R3, R3, 0x2 ;  /* 0x000000020303781a */ /* 0x000fe20000000000 */
[----:B------:R-:W-:Y:S01]  /*18a0*/  IMAD.SHL.U32 R19, R138, 0x80, RZ ;  /* 0x000000808a137824 */ /* 0x000fe200078e00ff */
[----:B------:R-:W-:Y:S01]  /*18b0*/  SHF.L.U32 R216, R4, 0x1, RZ ;  /* 0x0000000104d87819 */ /* 0x000fe200000006ff */
[----:B------:R-:W-:Y:S01]  /*18c0*/  IMAD.SHL.U32 R5, R7, 0x2, RZ ;  /* 0x0000000207057824 */ /* 0x000fe200078e00ff */
[----:B------:R-:W-:Y:S01]  /*18d0*/  MOV R6, c[0x0][0x1a8] ;  /* 0x00006a0000067a02 */ /* 0x000fe20000000f00 */
[----:B------:R-:W-:Y:S01]  /*18e0*/  IMAD R13, R3, c[0x0][0x1b8], RZ ;  /* 0x00006e00030d7a24 */ /* 0x000fe200078e02ff */
[----:B------:R-:W-:Y:S01]  /*18f0*/  LOP3.LUT R14, R138, 0x1c, RZ, 0xc0, !PT ;  /* 0x0000001c8a0e7812 */ /* 0x000fe200078ec0ff */
[----:B------:R-:W-:Y:S01]  /*1900*/  IMAD R3, R28, c[0x0][0x1a0], RZ ;  /* 0x000068001c037a24 */ /* 0x000fe200078e02ff */
[----:B------:R-:W-:Y:S01]  /*1910*/  IADD3 R216, P2, P3, R5, c[0x0][0x170], R216 ;  /* 0x00005c0005d87a10 */ /* 0x000fe20007b5e0d8 */
[----:B------:R-:W-:Y:S01]  /*1920*/  IMAD R5, R26, c[0x0][0x1a8], RZ ;  /* 0x00006a001a057a24 */ /* 0x000fe200078e02ff */
[----:B------:R-:W-:Y:S01]  /*1930*/  LEA R15, R12, R13, 0x2 ;  /* 0x0000000d0c0f7211 */ /* 0x000fe200078e10ff */
[----:B------:R-:W-:Y:S01]  /*1940*/  IMAD.HI R4, R4, 0x2, RZ ;  /* 0x0000000204047827 */ /* 0x000fe200078e02ff */
[C---:B------:R-:W-:Y:S01]  /*1950*/  LEA R156, P0, R3.reuse, c[0x0][0x168], 0x1 ;  /* 0x00005a00039c7a11 */ /* 0x040fe200078008ff */
[----:B------:R-:W-:Y:S01]  /*1960*/  CS2R R110, SRZ ;  /* 0x00000000006e7805 */ /* 0x000fe2000001ff00 */
[----:B------:R-:W-:Y:S01]  /*1970*/  LEA R6, R6, R5, 0x8 ;  /* 0x0000000506067211 */ /* 0x000fe200078e40ff */
[----:B------:R-:W-:Y:S01]  /*1980*/  IMAD R17, R12, 0x4, R15 ;  /* 0x000000040c117824 */ /* 0x000fe200078e020f */
[----:B------:R-:W-:Y:S01]  /*1990*/  LEA.HI.X.SX32 R3, R3, c[0x0][0x16c], 0x1, P0 ;  /* 0x00005b0003037a11 */ /* 0x000fe200000f0eff */
[----:B------:R-:W-:Y:S01]  /*19a0*/  IMAD.HI R9, R7, 0x2, RZ ;  /* 0x0000000207097827 */ /* 0x000fe200078e02ff */
[----:B------:R-:W-:-:S02]  /*19b0*/  LEA R154, P0, R5, R156, 0x1 ;  /* 0x0000009c059a7211 */ /* 0x000fc400078008ff */
[----:B------:R-:W-:Y:S01]  /*19c0*/  LEA R21, R12, R17, 0x2 ;  /* 0x000000110c157211 */ /* 0x000fe200078e10ff */
[----:B------:R-:W-:Y:S01]  /*19d0*/  IMAD.MOV.U32 R179, RZ, RZ, -0x800000 ;  /* 0xff800000ffb37424 */ /* 0x000fe200078e00ff */
[----:B------:R-:W-:Y:S01]  /*19e0*/  LEA R156, P1, R6, R156, 0x1 ;  /* 0x0000009c069c7211 */ /* 0x000fe200078208ff */
[----:B------:R-:W-:Y:S01]  /*19f0*/  IMAD.MOV.U32 R203, RZ, RZ, RZ ;  /* 0x000000ffffcb7224 */ /* 0x000fe200078e00ff */
[----:B------:R-:W-:Y:S01]  /*1a00*/  LEA R23, R12, R21, 0x2 ;  /* 0x000000150c177211 */ /* 0x000fe200078e10ff */
[----:B------:R-:W-:Y:S01]  /*1a10*/  IMAD.MOV.U32 R207, RZ, RZ, 0x3f800000 ;  /* 0x3f800000ffcf7424 */ /* 0x000fe200078e00ff */
[-C--:B------:R-:W-:Y:S02]  /*1a20*/  LEA.HI.X.SX32 R155, R5, R3.reuse, 0x1, P0 ;  /* 0x00000003059b7211 */ /* 0x080fe400000f0eff */
[----:B------:R-:W-:Y:S01]  /*1a30*/  LEA.HI.X.SX32 R157, R6, R3, 0x1, P1 ;  /* 0x00000003069d7211 */ /* 0x000fe200008f0eff */
[----:B------:R-:W-:Y:S01]  /*1a40*/  IMAD R25, R12, 0x4, R23 ;  /* 0x000000040c197824 */ /* 0x000fe200078e0217 */
[----:B------:R-:W-:Y:S01]  /*1a50*/  IADD3.X R3, R9, c[0x0][0x174], R4, P2, P3 ;  /* 0x00005d0009037a10 */ /* 0x000fe200017e6404 */
[----:B------:R-:W-:Y:S01]  /*1a60*/  IMAD.SHL.U32 R6, R138, 0x8, RZ ;  /* 0x000000088a067824 */ /* 0x000fe200078e00ff */
[----:B------:R-:W-:-:S02]  /*1a70*/  LEA R104, P0, R13, R216, 0x1 ;  /* 0x000000d80d687211 */ /* 0x000fc400078008ff */
[C---:B------:R-:W-:Y:S02]  /*1a80*/  LEA R27, R12.reuse, R25, 0x2 ;  /* 0x000000190c1b7211 */ /* 0x040fe400078e10ff */
[----:B------:R-:W-:Y:S02]  /*1a90*/  LEA.HI.X.SX32 R105, R13, R3, 0x1, P0 ;  /* 0x000000030d697211 */ /* 0x000fe400000f0eff */
[----:B------:R-:W-:Y:S02]  /*1aa0*/  LEA R29, R12, R27, 0x2 ;  /* 0x0000001b0c1d7211 */ /* 0x000fe400078e10ff */
[-C--:B------:R-:W-:Y:S01]  /*1ab0*/  LEA R108, P0, R15, R216.reuse, 0x1 ;  /* 0x000000d80f6c7211 */ /* 0x080fe200078008ff */
[----:B------:R0:W-:Y:S01]  /*1ac0*/  STL.64 [R1+0x3b0], R104 ;  /* 0x0003b06801007387 */ /* 0x0001e20000100a00 */
[----:B------:R-:W-:Y:S01]  /*1ad0*/  LOP3.LUT R11, R138, 0x7, RZ, 0xc0, !PT ;  /* 0x000000078a0b7812 */ /* 0x000fe200078ec0ff */
[----:B------:R-:W-:Y:S01]  /*1ae0*/  IMAD R31, R12, 0x4, R29 ;  /* 0x000000040c1f7824 */ /* 0x000fe200078e021d */
[----:B------:R-:W-:-:S02]  /*1af0*/  LEA R106, P1, R17, R216, 0x1 ;  /* 0x000000d8116a7211 */ /* 0x000fc400078208ff */
[----:B------:R-:W-:Y:S02]  /*1b00*/  LEA.HI.X.SX32 R109, R15, R3, 0x1, P0 ;  /* 0x000000030f6d7211 */ /* 0x000fe400000f0eff */
[----:B------:R-:W-:Y:S02]  /*1b10*/  LEA R33, R12, R31, 0x2 ;  /* 0x0000001f0c217211 */ /* 0x000fe400078e10ff */
[----:B------:R-:W-:Y:S01]  /*1b20*/  LEA R101, R14, R8, 0x3 ;  /* 0x000000080e657211 */ /* 0x000fe200078e18ff */
[----:B------:R-:W-:Y:S01]  /*1b30*/  IMAD.SHL.U32 R8, R11, 0x10, RZ ;  /* 0x000000100b087824 */ /* 0x000fe200078e00ff */
[C---:B------:R-:W-:Y:S01]  /*1b40*/  LEA R35, R12.reuse, R33, 0x2 ;  /* 0x000000210c237211 */ /* 0x040fe200078e10ff */
[----:B------:R1:W-:Y:S01]  /*1b50*/  STL.64 [R1+0x3a8], R108 ;  /* 0x0003a86c01007387 */ /* 0x0003e20000100a00 */
[----:B0-----:R-:W-:Y:S01]  /*1b60*/  LEA R104, P2, R21, R216, 0x1 ;  /* 0x000000d815687211 */ /* 0x001fe200078408ff */
[----:B------:R-:W-:Y:S01]  /*1b70*/  IMAD.SHL.U32 R101, R101, 0x4, RZ ;  /* 0x0000000465657824 */ /* 0x000fe200078e00ff */
[----:B------:R-:W-:Y:S01]  /*1b80*/  LEA.HI.X.SX32 R107, R17, R3, 0x1, P1 ;  /* 0x00000003116b7211 */ /* 0x000fe200008f0eff */
[----:B------:R-:W-:Y:S01]  /*1b90*/  IMAD R37, R12, 0x4, R35 ;  /* 0x000000040c257824 */ /* 0x000fe200078e0223 */
[----:B------:R-:W-:-:S02]  /*1ba0*/  LOP3.LUT R4, R138, 0xe0, RZ, 0xc0, !PT ;  /* 0x000000e08a047812 */ /* 0x000fc400078ec0ff */
[----:B------:R-:W-:Y:S01]  /*1bb0*/  LEA.HI.X.SX32 R105, R21, R3, 0x1, P2 ;  /* 0x0000000315697211 */ /* 0x000fe200010f0eff */
[----:B------:R0:W-:Y:S01]  /*1bc0*/  STL.64 [R1+0x3a0], R106 ;  /* 0x0003a06a01007387 */ /* 0x0001e20000100a00 */
[----:B------:R-:W-:Y:S02]  /*1bd0*/  LEA R39, R12, R37, 0x2 ;  /* 0x000000250c277211 */ /* 0x000fe400078e10ff */
[----:B------:R-:W-:Y:S01]  /*1be0*/  SHF.L.U32 R9, R138, 0x1, RZ ;  /* 0x000000018a097819 */ /* 0x000fe200000006ff */
[----:B------:R2:W-:Y:S01]  /*1bf0*/  STL.64 [R1+0x398], R104 ;  /* 0x0003986801007387 */ /* 0x0005e20000100a00 */
[----:B------:R-:W-:Y:S02]  /*1c00*/  LEA R41, R12, R39, 0x2 ;  /* 0x000000270c297211 */ /* 0x000fe400078e10ff */
[----:B------:R-:W-:Y:S02]  /*1c10*/  SHF.L.U32 R7, R14, 0x3, RZ ;  /* 0x000000030e077819 */ /* 0x000fe400000006ff */
[----:B------:R-:W-:Y:S01]  /*1c20*/  SHF.R.U32.HI R10, RZ, 0x3, R26 ;  /* 0x00000003ff0a7819 */ /* 0x000fe2000001161a */
[----:B------:R-:W-:Y:S01]  /*1c30*/  IMAD R43, R12, 0x4, R41 ;  /* 0x000000040c2b7824 */ /* 0x000fe200078e0229 */
[----:B------:R-:W-:-:S02]  /*1c40*/  LOP3.LUT R6, R6, 0x30, RZ, 0xc0, !PT ;  /* 0x0000003006067812 */ /* 0x000fc400078ec0ff */
[----:B------:R-:W-:Y:S02]  /*1c50*/  SHF.R.U32.HI R14, RZ, 0x1, R4 ;  /* 0x00000001ff0e7819 */ /* 0x000fe40000011604 */
[C---:B------:R-:W-:Y:S01]  /*1c60*/  LEA R45, R12.reuse, R43, 0x2 ;  /* 0x0000002b0c2d7211 */ /* 0x040fe200078e10ff */
[C---:B------:R-:W-:Y:S01]  /*1c70*/  IMAD R6, R11.reuse, 0x40, R6 ;  /* 0x000000400b067824 */ /* 0x040fe200078e0206 */
[----:B------:R-:W-:Y:S02]  /*1c80*/  LEA R99, R11, R4, 0x2 ;  /* 0x000000040b637211 */ /* 0x000fe400078e10ff */
[----:B------:R-:W-:Y:S02]  /*1c90*/  LEA R47, R12, R45, 0x2 ;  /* 0x0000002d0c2f7211 */ /* 0x000fe400078e10ff */
[----:B-1----:R-:W-:Y:S02]  /*1ca0*/  LEA R108, P0, R23, R216, 0x1 ;  /* 0x000000d8176c7211 */ /* 0x002fe400078008ff */
[----:B------:R-:W-:Y:S01]  /*1cb0*/  LEA R4, R4, R8, 0x8 ;  /* 0x0000000804047211 */ /* 0x000fe200078e40ff */
[----:B------:R-:W-:Y:S01]  /*1cc0*/  IMAD R49, R12, 0x4, R47 ;  /* 0x000000040c317824 */ /* 0x000fe200078e022f */
[----:B------:R-:W-:-:S02]  /*1cd0*/  LOP3.LUT R19, R8, 0x780, R19, 0xf8, !PT ;  /* 0x0000078008137812 */ /* 0x000fc400078ef813 */
[-C--:B0-----:R-:W-:Y:S02]  /*1ce0*/  LEA R106, P1, R25, R216.reuse, 0x1 ;  /* 0x000000d8196a7211 */ /* 0x081fe400078208ff */
[----:B------:R-:W-:Y:S02]  /*1cf0*/  LEA R51, R12, R49, 0x2 ;  /* 0x000000310c337211 */ /* 0x000fe400078e10ff */
[----:B------:R-:W-:Y:S02]  /*1d00*/  LOP3.LUT R8, R8, 0x30, R9, 0x78, !PT ;  /* 0x0000003008087812 */ /* 0x000fe400078e7809 */
[----:B------:R-:W-:Y:S02]  /*1d10*/  LEA R53, R12, R51, 0x2 ;  /* 0x000000330c357211 */ /* 0x000fe400078e10ff */
[----:B--2---:R-:W-:Y:S02]  /*1d20*/  LEA R104, P2, R27, R216, 0x1 ;  /* 0x000000d81b687211 */ /* 0x004fe400078408ff */
[----:B------:R-:W-:Y:S01]  /*1d30*/  LOP3.LUT R10, R10, 0x1c, RZ, 0xc0, !PT ;  /* 0x0000001c0a0a7812 */ /* 0x000fe200078ec0ff */
[----:B------:R-:W-:Y:S01]  /*1d40*/  IMAD R55, R12, 0x4, R53 ;  /* 0x000000040c377824 */ /* 0x000fe200078e0235 */
[----:B------:R-:W-:-:S02]  /*1d50*/  LEA.HI.X.SX32 R109, R23, R3, 0x1, P0 ;  /* 0x00000003176d7211 */ /* 0x000fc400000f0eff */
[----:B------:R-:W-:Y:S01]  /*1d60*/  LEA.HI.X.SX32 R107, R25, R3, 0x1, P1 ;  /* 0x00000003196b7211 */ /* 0x000fe200008f0eff */
[----:B------:R-:W-:Y:S01]  /*1d70*/  IMAD.IADD R7, R7, 0x1, R10 ;  /* 0x0000000107077824 */ /* 0x000fe200078e020a */
[C---:B------:R-:W-:Y:S01]  /*1d80*/  LEA R57, R12.reuse, R55, 0x2 ;  /* 0x000000370c397211 */ /* 0x040fe200078e10ff */
[----:B------:R0:W-:Y:S01]  /*1d90*/  STL.64 [R1+0x390], R108 ;  /* 0x0003906c01007387 */ /* 0x0001e20000100a00 */
[----:B------:R-:W-:Y:S02]  /*1da0*/  LEA R8, R99, R8, 0x5 ;  /* 0x0000000863087211 */ /* 0x000fe400078e28ff */
[----:B------:R-:W-:Y:S01]  /*1db0*/  LEA R59, R12, R57, 0x2 ;  /* 0x000000390c3b7211 */ /* 0x000fe200078e10ff */
[----:B------:R1:W-:Y:S01]  /*1dc0*/  STL.64 [R1+0x388], R106 ;  /* 0x0003886a01007387 */ /* 0x0003e20000100a00 */
[----:B------:R-:W-:Y:S02]  /*1dd0*/  LEA.HI.X.SX32 R105, R27, R3, 0x1, P2 ;  /* 0x000000031b697211 */ /* 0x000fe400010f0eff */
[----:B------:R-:W-:Y:S01]  /*1de0*/  LOP3.LUT R103, R6, 0x10, R9, 0x78, !PT ;  /* 0x0000001006677812 */ /* 0x000fe200078e7809 */
[----:B------:R-:W-:Y:S01]  /*1df0*/  IMAD R61, R12, 0x4, R59 ;  /* 0x000000040c3d7824 */ /* 0x000fe200078e023b */
[----:B------:R-:W-:Y:S01]  /*1e00*/  LOP3.LUT R10, R4, 0x30, R9, 0x78, !PT ;  /* 0x00000030040a7812 */ /* 0x000fe200078e7809 */
[----:B------:R2:W-:Y:S01]  /*1e10*/  STL.64 [R1+0x380], R104 ;  /* 0x0003806801007387 */ /* 0x0005e20000100a00 */
[----:B------:R-:W-:Y:S01]  /*1e20*/  LEA R24, P2, R33, R216, 0x1 ;  /* 0x000000d821187211 */ /* 0x000fe200078408ff */
[----:B0-----:R-:W-:Y:S01]  /*1e30*/  CS2R R108, SRZ ;  /* 0x00000000006c7805 */ /* 0x001fe2000001ff00 */
[----:B------:R-:W-:-:S02]  /*1e40*/  LEA R63, R12, R61, 0x2 ;  /* 0x0000003d0c3f7211 */ /* 0x000fc400078e10ff */
[----:B------:R-:W-:Y:S02]  /*1e50*/  LOP3.LUT R9, R101, R14, RZ, 0x3c, !PT ;  /* 0x0000000e65097212 */ /* 0x000fe400078e3cff */
[----:B------:R-:W-:Y:S02]  /*1e60*/  LEA R65, R12, R63, 0x2 ;  /* 0x0000003f0c417211 */ /* 0x000fe400078e10ff */
[-C--:B-1----:R-:W-:Y:S02]  /*1e70*/  LEA R106, P0, R29, R216.reuse, 0x1 ;  /* 0x000000d81d6a7211 */ /* 0x082fe400078008ff */
[----:B------:R-:W-:Y:S01]  /*1e80*/  LOP3.LUT R4, R138, 0x10, RZ, 0xc0, !PT ;  /* 0x000000108a047812 */ /* 0x000fe200078ec0ff */
[----:B------:R-:W-:Y:S01]  /*1e90*/  IMAD R67, R12, 0x4, R65 ;  /* 0x000000040c437824 */ /* 0x000fe200078e0241 */
[----:B--2---:R-:W-:Y:S02]  /*1ea0*/  LEA R104, P1, R31, R216, 0x1 ;  /* 0x000000d81f687211 */ /* 0x004fe400078208ff */
[----:B------:R-:W-:-:S02]  /*1eb0*/  LEA.HI.X.SX32 R25, R33, R3, 0x1, P2 ;  /* 0x0000000321197211 */ /* 0x000fc400010f0eff */
[C---:B------:R-:W-:Y:S02]  /*1ec0*/  LEA R69, R12.reuse, R67, 0x2 ;  /* 0x000000430c457211 */ /* 0x040fe400078e10ff */
[----:B------:R-:W-:Y:S01]  /*1ed0*/  LEA.HI.X.SX32 R107, R29, R3, 0x1, P0 ;  /* 0x000000031d6b7211 */ /* 0x000fe200000f0eff */
[----:B------:R-:W-:Y:S01]  /*1ee0*/  STL.64 [R1+0x368], R24 ;  /* 0x0003681801007387 */ /* 0x000fe20000100a00 */
[C---:B------:R-:W-:Y:S02]  /*1ef0*/  LEA R71, R12.reuse, R69, 0x2 ;  /* 0x000000450c477211 */ /* 0x040fe400078e10ff */
[----:B------:R-:W-:Y:S01]  /*1f00*/  LEA.HI.X.SX32 R105, R31, R3, 0x1, P1 ;  /* 0x000000031f697211 */ /* 0x000fe200008f0eff */
[----:B------:R0:W-:Y:S01]  /*1f10*/  STL.64 [R1+0x378], R106 ;  /* 0x0003786a01007387 */ /* 0x0001e20000100a00 */
[----:B------:R-:W-:Y:S01]  /*1f20*/  LEA R10, R11, R10, 0xa ;  /* 0x0000000a0b0a7211 */ /* 0x000fe200078e50ff */
[----:B------:R-:W-:Y:S01]  /*1f30*/  IMAD R73, R12, 0x4, R71 ;  /* 0x000000040c497824 */ /* 0x000fe200078e0247 */
[-C--:B------:R-:W-:Y:S01]  /*1f40*/  LEA R28, P2, R39, R216.reuse, 0x1 ;  /* 0x000000d8271c7211 */ /* 0x080fe200078408ff */
[----:B------:R-:W-:Y:S01]  /*1f50*/  IMAD R11, R4, 0x20, R103 ;  /* 0x00000020040b7824 */ /* 0x000fe200078e0267 */
[----:B------:R1:W-:Y:S01]  /*1f60*/  STL.64 [R1+0x370], R104 ;  /* 0x0003706801007387 */ /* 0x0003e20000100a00 */
[----:B------:R-:W-:-:S02]  /*1f70*/  LEA R30, P1, R37, R216, 0x1 ;  /* 0x000000d8251e7211 */ /* 0x000fc400078208ff */
[C---:B------:R-:W-:Y:S02]  /*1f80*/  LEA R75, R12.reuse, R73, 0x2 ;  /* 0x000000490c4b7211 */ /* 0x040fe400078e10ff */
[----:B------:R-:W-:Y:S02]  /*1f90*/  LEA.HI.X.SX32 R29, R39, R3, 0x1, P2 ;  /* 0x00000003271d7211 */ /* 0x000fe400010f0eff */
[C---:B------:R-:W-:Y:S01]  /*1fa0*/  LEA R77, R12.reuse, R75, 0x2 ;  /* 0x0000004b0c4d7211 */ /* 0x040fe200078e10ff */
[----:B0-----:R-:W-:Y:S01]  /*1fb0*/  CS2R R106, SRZ ;  /* 0x00000000006a7805 */ /* 0x001fe2000001ff00 */
[-C--:B------:R-:W-:Y:S01]  /*1fc0*/  LEA R32, P2, R45, R216.reuse, 0x1 ;  /* 0x000000d82d207211 */ /* 0x080fe200078408ff */
[----:B------:R-:W-:Y:S01]  /*1fd0*/  STL.64 [R1+0x350], R28 ;  /* 0x0003501c01007387 */ /* 0x000fe20000100a00 */
[----:B------:R-:W-:Y:S01]  /*1fe0*/  LEA.HI.X.SX32 R31, R37, R3, 0x1, P1 ;  /* 0x00000003251f7211 */ /* 0x000fe200008f0eff */
[----:B------:R-:W-:Y:S01]  /*1ff0*/  IMAD R79, R12, 0x4, R77 ;  /* 0x000000040c4f7824 */ /* 0x000fe200078e024d */
[----:B-1----:R-:W-:-:S02]  /*2000*/  LEA R104, P0, R35, R216, 0x1 ;  /* 0x000000d823687211 */ /* 0x002fc400078008ff */
[----:B------:R-:W-:Y:S02]  /*2010*/  LEA.HI.X.SX32 R33, R45, R3, 0x1, P2 ;  /* 0x000000032d217211 */ /* 0x000fe400010f0eff */
[C---:B------:R-:W-:Y:S02]  /*2020*/  LEA R81, R12.reuse, R79, 0x2 ;  /* 0x0000004f0c517211 */ /* 0x040fe400078e10ff */
[-C--:B------:R-:W-:Y:S02]  /*2030*/  LEA.HI.X.SX32 R105, R35, R3.reuse, 0x1, P0 ;  /* 0x0000000323697211 */ /* 0x080fe400000f0eff */
[-C--:B------:R-:W-:Y:S01]  /*2040*/  LEA R36, P0, R41, R216.reuse, 0x1 ;  /* 0x000000d829247211 */ /* 0x080fe200078008ff */
[----:B------:R-:W-:Y:S01]  /*2050*/  IMAD R83, R12, 0x4, R81 ;  /* 0x000000040c537824 */ /* 0x000fe200078e0251 */
[----:B------:R-:W-:Y:S01]  /*2060*/  LEA R34, P1, R43, R216, 0x1 ;  /* 0x000000d82b227211 */ /* 0x000fe200078208ff */
[----:B------:R0:W-:Y:S01]  /*2070*/  STL.64 [R1+0x360], R104 ;  /* 0x0003606801007387 */ /* 0x0001e20000100a00 */
[----:B------:R-:W-:-:S02]  /*2080*/  LEA.HI.X.SX32 R37, R41, R3, 0x1, P0 ;  /* 0x0000000329257211 */ /* 0x000fc400000f0eff */
[C---:B------:R-:W-:Y:S01]  /*2090*/  LEA R85, R12.reuse, R83, 0x2 ;  /* 0x000000530c557211 */ /* 0x040fe200078e10ff */
[----:B------:R-:W-:Y:S01]  /*20a0*/  STL.64 [R1+0x358], R30 ;  /* 0x0003581e01007387 */ /* 0x000fe20000100a00 */
[-C--:B------:R-:W-:Y:S02]  /*20b0*/  LEA R40, P0, R47, R216.reuse, 0x1 ;  /* 0x000000d82f287211 */ /* 0x080fe400078008ff */
[C---:B------:R-:W-:Y:S01]  /*20c0*/  LEA R87, R12.reuse, R85, 0x2 ;  /* 0x000000550c577211 */ /* 0x040fe200078e10ff */
[----:B------:R-:W-:Y:S01]  /*20d0*/  STL.64 [R1+0x338], R32 ;  /* 0x0003382001007387 */ /* 0x000fe20000100a00 */
[----:B------:R-:W-:Y:S02]  /*20e0*/  LEA.HI.X.SX32 R35, R43, R3, 0x1, P1 ;  /* 0x000000032b237211 */ /* 0x000fe400008f0eff */
[C---:B------:R-:W-:Y:S01]  /*20f0*/  LEA R5, R12.reuse, R87, 0x2 ;  /* 0x000000570c057211 */ /* 0x040fe200078e10ff */
[----:B------:R1:W-:Y:S01]  /*2100*/  STL.64 [R1+0x348], R36 ;  /* 0x0003482401007387 */ /* 0x0003e20000100a00 */
[----:B------:R-:W-:Y:S01]  /*2110*/  LEA.HI.X.SX32 R41, R47, R3, 0x1, P0 ;  /* 0x000000032f297211 */ /* 0x000fe200000f0eff */
[----:B0-----:R-:W-:Y:S01]  /*2120*/  CS2R R104, SRZ ;  /* 0x0000000000687805 */ /* 0x001fe2000001ff00 */
[----:B------:R-:W-:Y:S01]  /*2130*/  LEA R89, R12, R5, 0x2 ;  /* 0x000000050c597211 */ /* 0x000fe200078e10ff */
[----:B------:R-:W-:Y:S01]  /*2140*/  STL.64 [R1+0x340], R34 ;  /* 0x0003402201007387 */ /* 0x000fe20000100a00 */
[----:B------:R-:W-:-:S02]  /*2150*/  LEA R38, P1, R49, R216, 0x1 ;  /* 0x000000d831267211 */ /* 0x000fc400078208ff */
[C---:B------:R-:W-:Y:S02]  /*2160*/  LEA R91, R12.reuse, R89, 0x2 ;  /* 0x000000590c5b7211 */ /* 0x040fe400078e10ff */
[-C--:B------:R-:W-:Y:S02]  /*2170*/  LEA R44, P0, R53, R216.reuse, 0x1 ;  /* 0x000000d8352c7211 */ /* 0x080fe400078008ff */
[C---:B------:R-:W-:Y:S02]  /*2180*/  LEA R93, R12.reuse, R91, 0x2 ;  /* 0x0000005b0c5d7211 */ /* 0x040fe400078e10ff */
[C---:B-1----:R-:W-:Y:S02]  /*2190*/  LEA R36, P2, R51.reuse, R216, 0x1 ;  /* 0x000000d833247211 */ /* 0x042fe400078408ff */
[----:B------:R-:W-:Y:S02]  /*21a0*/  LEA R95, R12, R93, 0x2 ;  /* 0x0000005d0c5f7211 */ /* 0x000fe400078e10ff */
[----:B------:R-:W-:-:S02]  /*21b0*/  LEA.HI.X.SX32 R37, R51, R3, 0x1, P2 ;  /* 0x0000000333257211 */ /* 0x000fc400010f0eff */
[C---:B------:R-:W-:Y:S02]  /*21c0*/  LEA R97, R12.reuse, R95, 0x2 ;  /* 0x0000005f0c617211 */ /* 0x040fe400078e10ff */
[-C--:B------:R-:W-:Y:S01]  /*21d0*/  LEA.HI.X.SX32 R39, R49, R3.reuse, 0x1, P1 ;  /* 0x0000000331277211 */ /* 0x080fe200008f0eff */
[----:B------:R-:W-:Y:S01]  /*21e0*/  STL.64 [R1+0x320], R36 ;  /* 0x0003202401007387 */ /* 0x000fe20000100a00 */
[----:B------:R-:W-:Y:S01]  /*21f0*/  LEA.HI.X.SX32 R45, R53, R3, 0x1, P0 ;  /* 0x00000003352d7211 */ /* 0x000fe200000f0eff */
[C---:B------:R-:W-:Y:S01]  /*2200*/  IMAD R99, R12.reuse, 0x4, R97 ;  /* 0x000000040c637824 */ /* 0x040fe200078e0261 */
[-C--:B------:R-:W-:Y:S01]  /*2210*/  LEA R42, P1, R55, R216.reuse, 0x1 ;  /* 0x000000d8372a7211 */ /* 0x080fe200078208ff */
[----:B------:R0:W-:Y:S01]  /*2220*/  STL.64 [R1+0x330], R40 ;  /* 0x0003302801007387 */ /* 0x0001e20000100a00 */
[----:B------:R-:W-:Y:S02]  /*2230*/  LEA R48, P0, R59, R216, 0x1 ;  /* 0x000000d83b307211 */ /* 0x000fe400078008ff */
[----:B------:R-:W-:Y:S01]  /*2240*/  LEA R101, R12, R99, 0x2 ;  /* 0x000000630c657211 */ /* 0x000fe200078e10ff */
[----:B------:R-:W-:Y:S01]  /*2250*/  STL.64 [R1+0x328], R38 ;  /* 0x0003282601007387 */ /* 0x000fe20000100a00 */
[----:B------:R-:W-:-:S02]  /*2260*/  LEA.HI.X.SX32 R43, R55, R3, 0x1, P1 ;  /* 0x00000003372b7211 */ /* 0x000fc400008f0eff */
[C---:B------:R-:W-:Y:S02]  /*2270*/  LEA R13, R12.reuse, R101, 0x2 ;  /* 0x000000650c0d7211 */ /* 0x040fe400078e10ff */
[----:B------:R-:W-:Y:S02]  /*2280*/  LEA.HI.X.SX32 R49, R59, R3, 0x1, P0 ;  /* 0x000000033b317211 */ /* 0x000fe400000f0eff */
[C---:B------:R-:W-:Y:S02]  /*2290*/  LEA R103, R12.reuse, R13, 0x2 ;  /* 0x0000000d0c677211 */ /* 0x040fe400078e10ff */
[-C--:B0-----:R-:W-:Y:S02]  /*22a0*/  LEA R40, P2, R57, R216.reuse, 0x1 ;  /* 0x000000d839287211 */ /* 0x081fe400078408ff */
[----:B------:R-:W-:Y:S01]  /*22b0*/  LEA R46, P1, R61, R216, 0x1 ;  /* 0x000000d83d2e7211 */ /* 0x000fe200078208ff */
[----:B------:R-:W-:Y:S01]  /*22c0*/  IMAD R15, R12, 0x4, R103 ;  /* 0x000000040c0f7824 */ /* 0x000fe200078e0267 */
[----:B------:R-:W-:-:S02]  /*22d0*/  LEA.HI.X.SX32 R41, R57, R3, 0x1, P2 ;  /* 0x0000000339297211 */ /* 0x000fc400010f0eff */
[-C--:B------:R-:W-:Y:S02]  /*22e0*/  LEA R52, P0, R65, R216.reuse, 0x1 ;  /* 0x000000d841347211 */ /* 0x080fe400078008ff */
[C---:B------:R-:W-:Y:S01]  /*22f0*/  LEA R17, R12.reuse, R15, 0x2 ;  /* 0x0000000f0c117211 */ /* 0x040fe200078e10ff */
[----:B------:R-:W-:Y:S01]  /*2300*/  STL.64 [R1+0x308], R40 ;  /* 0x0003082801007387 */ /* 0x000fe20000100a00 */
[----:B------:R-:W-:Y:S02]  /*2310*/  LEA.HI.X.SX32 R47, R61, R3, 0x1, P1 ;  /* 0x000000033d2f7211 */ /* 0x000fe400008f0eff */
[C---:B------:R-:W-:Y:S01]  /*2320*/  LEA R21, R12.reuse, R17, 0x2 ;  /* 0x000000110c157211 */ /* 0x040fe200078e10ff */
[----:B------:R0:W-:Y:S01]  /*2330*/  STL.64 [R1+0x318], R44 ;  /* 0x0003182c01007387 */ /* 0x0001e20000100a00 */
[----:B------:R-:W-:Y:S02]  /*2340*/  LEA.HI.X.SX32 R53, R65, R3, 0x1, P0 ;  /* 0x0000000341357211 */ /* 0x000fe400000f0eff */
[-C--:B------:R-:W-:Y:S01]  /*2350*/  LEA R50, P1, R67, R216.reuse, 0x1 ;  /* 0x000000d843327211 */ /* 0x080fe200078208ff */
[----:B------:R-:W-:Y:S01]  /*2360*/  IMAD R23, R12, 0x4, R21 ;  /* 0x000000040c177824 */ /* 0x000fe200078e0215 */
[----:B------:R-:W-:Y:S01]  /*2370*/  STL.64 [R1+0x310], R42 ;  /* 0x0003102a01007387 */ /* 0x000fe20000100a00 */
[----:B------:R-:W-:-:S02]  /*2380*/  LEA R56, P0, R71, R216, 0x1 ;  /* 0x000000d847387211 */ /* 0x000fc400078008ff */
[----:B------:R-:W-:Y:S02]  /*2390*/  LEA.HI.X.SX32 R51, R67, R3, 0x1, P1 ;  /* 0x0000000343337211 */ /* 0x000fe400008f0eff */
[C---:B------:R-:W-:Y:S02]  /*23a0*/  LEA R25, R12.reuse, R23, 0x2 ;  /* 0x000000170c197211 */ /* 0x040fe400078e10ff */
[CC--:B0-----:R-:W-:Y:S02]  /*23b0*/  LEA R44, P2, R63.reuse, R216.reuse, 0x1 ;  /* 0x000000d83f2c7211 */ /* 0x0c1fe400078408ff */
[C---:B------:R-:W-:Y:S02]  /*23c0*/  LEA R27, R12.reuse, R25, 0x2 ;  /* 0x000000190c1b7211 */ /* 0x040fe400078e10ff */
[-C--:B------:R-:W-:Y:S02]  /*23d0*/  LEA.HI.X.SX32 R45, R63, R3.reuse, 0x1, P2 ;  /* 0x000000033f2d7211 */ /* 0x080fe400010f0eff */
[----:B------:R-:W-:Y:S01]  /*23e0*/  LEA.HI.X.SX32 R57, R71, R3, 0x1, P0 ;  /* 0x0000000347397211 */ /* 0x000fe200000f0eff */
[----:B------:R-:W-:Y:S01]  /*23f0*/  IMAD R29, R12, 0x4, R27 ;  /* 0x000000040c1d7824 */ /* 0x000fe200078e021b */
[-C--:B------:R-:W-:Y:S01]  /*2400*/  LEA R54, P1, R73, R216.reuse, 0x1 ;  /* 0x000000d849367211 */ /* 0x080fe200078208ff */
[----:B------:R-:W-:Y:S01]  /*2410*/  STL.64 [R1+0x2f0], R44 ;  /* 0x0002f02c01007387 */ /* 0x000fe20000100a00 */
[----:B------:R-:W-:-:S02]  /*2420*/  LEA R60, P0, R77, R216, 0x1 ;  /* 0x000000d84d3c7211 */ /* 0x000fc400078008ff */
[C---:B------:R-:W-:Y:S01]  /*2430*/  LEA R31, R12.reuse, R29, 0x2 ;  /* 0x0000001d0c1f7211 */ /* 0x040fe200078e10ff */
[----:B------:R0:W-:Y:S01]  /*2440*/  STL.64 [R1+0x300], R48 ;  /* 0x0003003001007387 */ /* 0x0001e20000100a00 */
[----:B------:R-:W-:Y:S02]  /*2450*/  LEA.HI.X.SX32 R55, R73, R3, 0x1, P1 ;  /* 0x0000000349377211 */ /* 0x000fe400008f0eff */
[C---:B------:R-:W-:Y:S01]  /*2460*/  LEA R33, R12.reuse, R31, 0x2 ;  /* 0x0000001f0c217211 */ /* 0x040fe200078e10ff */
[----:B------:R1:W-:Y:S01]  /*2470*/  STL.64 [R1+0x2f8], R46 ;  /* 0x0002f82e01007387 */ /* 0x0003e20000100a00 */
[----:B------:R-:W-:Y:S02]  /*2480*/  LEA.HI.X.SX32 R61, R77, R3, 0x1, P0 ;  /* 0x000000034d3d7211 */ /* 0x000fe400000f0eff */
[-C--:B------:R-:W-:Y:S01]  /*2490*/  LEA R58, P1, R79, R216.reuse, 0x1 ;  /* 0x000000d84f3a7211 */ /* 0x080fe200078208ff */
[----:B------:R-:W-:Y:S01]  /*24a0*/  IMAD R35, R12, 0x4, R33 ;  /* 0x000000040c237824 */ /* 0x000fe200078e0221 */
[----:B------:R-:W-:-:S02]  /*24b0*/  LEA R64, P0, R83, R216, 0x1 ;  /* 0x000000d853407211 */ /* 0x000fc400078008ff */
[----:B------:R-:W-:Y:S02]  /*24c0*/  LEA.HI.X.SX32 R59, R79, R3, 0x1, P1 ;  /* 0x000000034f3b7211 */ /* 0x000fe400008f0eff */
[CC--:B0-----:R-:W-:Y:S01]  /*24d0*/  LEA R48, P2, R69.reuse, R216.reuse, 0x1 ;  /* 0x000000d845307211 */ /* 0x0c1fe200078408ff */
[----:B------:R-:W-:Y:S01]  /*24e0*/  CS2R R78, SRZ ;  /* 0x00000000004e7805 */ /* 0x000fe2000001ff00 */
[C---:B------:R-:W-:Y:S02]  /*24f0*/  LEA R37, R12.reuse, R35, 0x2 ;  /* 0x000000230c257211 */ /* 0x040fe400078e10ff */
[----:B------:R-:W-:Y:S02]  /*2500*/  LEA.HI.X.SX32 R49, R69, R3, 0x1, P2 ;  /* 0x0000000345317211 */ /* 0x000fe400010f0eff */
[C---:B------:R-:W-:Y:S02]  /*2510*/  LEA R39, R12.reuse, R37, 0x2 ;  /* 0x000000250c277211 */ /* 0x040fe400078e10ff */
[-C--:B------:R-:W-:Y:S01]  /*2520*/  LEA R62, P1, R85, R216.reuse, 0x1 ;  /* 0x000000d8553e7211 */ /* 0x080fe200078208ff */
[----:B------:R-:W-:Y:S01]  /*2530*/  STL.64 [R1+0x2d8], R48 ;  /* 0x0002d83001007387 */ /* 0x000fe20000100a00 */
[-C--:B------:R-:W-:Y:S01]  /*2540*/  LEA.HI.X.SX32 R65, R83, R3.reuse, 0x1, P0 ;  /* 0x0000000353417211 */ /* 0x080fe200000f0eff */
[C---:B------:R-:W-:Y:S01]  /*2550*/  IMAD R41, R12.reuse, 0x4, R39 ;  /* 0x000000040c297824 */ /* 0x040fe200078e0227 */
[----:B------:R-:W-:Y:S01]  /*2560*/  LEA.HI.X.SX32 R63, R85, R3, 0x1, P1 ;  /* 0x00000003553f7211 */ /* 0x000fe200008f0eff */
[----:B------:R0:W-:Y:S01]  /*2570*/  STL.64 [R1+0x2e8], R52 ;  /* 0x0002e83401007387 */ /* 0x0001e20000100a00 */
[-C--:B------:R-:W-:Y:S01]  /*2580*/  LEA R68, P0, R5, R216.reuse, 0x1 ;  /* 0x000000d805447211 */ /* 0x080fe200078008ff */
[----:B------:R-:W-:Y:S01]  /*2590*/  CS2R R84, SRZ ;  /* 0x0000000000547805 */ /* 0x000fe2000001ff00 */
[C---:B------:R-:W-:Y:S01]  /*25a0*/  LEA R43, R12.reuse, R41, 0x2 ;  /* 0x000000290c2b7211 */ /* 0x040fe200078e10ff */
[----:B------:R2:W-:Y:S01]  /*25b0*/  STL.64 [R1+0x2e0], R50 ;  /* 0x0002e03201007387 */ /* 0x0005e20000100a00 */
[----:B------:R-:W-:Y:S01]  /*25c0*/  LEA R66, P1, R89, R216, 0x1 ;  /* 0x000000d859427211 */ /* 0x000fe200078208ff */
[----:B------:R-:W-:Y:S01]  /*25d0*/  CS2R R82, SRZ ;  /* 0x0000000000527805 */ /* 0x000fe2000001ff00 */
[----:B------:R-:W-:-:S02]  /*25e0*/  LEA R45, R12, R43, 0x2 ;  /* 0x0000002b0c2d7211 */ /* 0x000fc400078e10ff */
[-C--:B------:R-:W-:Y:S02]  /*25f0*/  LEA.HI.X.SX32 R69, R5, R3.reuse, 0x1, P0 ;  /* 0x0000000305457211 */ /* 0x080fe400000f0eff */
[-C--:B------:R-:W-:Y:S01]  /*2600*/  LEA.HI.X.SX32 R67, R89, R3.reuse, 0x1, P1 ;  /* 0x0000000359437211 */ /* 0x080fe200008f0eff */
[C---:B-1----:R-:W-:Y:S01]  /*2610*/  IMAD R47, R12.reuse, 0x4, R45 ;  /* 0x000000040c2f7824 */ /* 0x042fe200078e022d */
[-C--:B0-----:R-:W-:Y:S01]  /*2620*/  LEA R52, P2, R75, R216.reuse, 0x1 ;  /* 0x000000d84b347211 */ /* 0x081fe200078408ff */
[----:B------:R-:W-:Y:S01]  /*2630*/  CS2R R88, SRZ ;  /* 0x0000000000587805 */ /* 0x000fe2000001ff00 */
[----:B------:R-:W-:Y:S02]  /*2640*/  LEA R70, P0, R93, R216, 0x1 ;  /* 0x000000d85d467211 */ /* 0x000fe400078008ff */
[----:B------:R-:W-:Y:S02]  /*2650*/  LEA.HI.X.SX32 R53, R75, R3, 0x1, P2 ;  /* 0x000000034b357211 */ /* 0x000fe400010f0eff */
[----:B------:R-:W-:-:S02]  /*2660*/  LEA R49, R12, R47, 0x2 ;  /* 0x0000002f0c317211 */ /* 0x000fc400078e10ff */
[----:B------:R-:W-:Y:S01]  /*2670*/  LEA.HI.X.SX32 R71, R93, R3, 0x1, P0 ;  /* 0x000000035d477211 */ /* 0x000fe200000f0eff */
[----:B------:R0:W-:Y:S01]  /*2680*/  STL.64 [R1+0x2c0], R52 ;  /* 0x0002c03401007387 */ /* 0x0001e20000100a00 */
[----:B--2---:R-:W-:Y:S01]  /*2690*/  LEA R51, R12, R49, 0x2 ;  /* 0x000000310c337211 */ /* 0x004fe200078e10ff */
[----:B------:R-:W-:Y:S01]  /*26a0*/  CS2R R92, SRZ ;  /* 0x00000000005c7805 */ /* 0x000fe2000001ff00 */
[CC--:B------:R-:W-:Y:S01]  /*26b0*/  LEA R74, P0, R99.reuse, R216.reuse, 0x1 ;  /* 0x000000d8634a7211 */ /* 0x0c0fe200078008ff */
[----:B------:R1:W-:Y:S01]  /*26c0*/  STL.64 [R1+0x2d0], R56 ;  /* 0x0002d03801007387 */ /* 0x0003e20000100a00 */
[----:B------:R-:W-:Y:S02]  /*26d0*/  LOP3.LUT R142, R8, 0x40, RZ, 0x3c, !PT ;  /* 0x00000040088e7812 */ /* 0x000fe400078e3cff */
[-C--:B------:R-:W-:Y:S01]  /*26e0*/  LEA.HI.X.SX32 R75, R99, R3.reuse, 0x1, P0 ;  /* 0x00000003634b7211 */ /* 0x080fe200000f0eff */
[----:B------:R2:W-:Y:S01]  /*26f0*/  STL.64 [R1+0x2c8], R54 ;  /* 0x0002c83601007387 */ /* 0x0005e20000100a00 */
[C---:B------:R-:W-:Y:S01]  /*2700*/  LEA R76, P0, R103.reuse, R216, 0x1 ;  /* 0x000000d8674c7211 */ /* 0x040fe200078008ff */
[----:B------:R-:W-:Y:S01]  /*2710*/  CS2R R98, SRZ ;  /* 0x0000000000627805 */ /* 0x000fe2000001ff00 */
[----:B------:R-:W-:Y:S01]  /*2720*/  LOP3.LUT R205, R2, 0x40, RZ, 0x3c, !PT ;  /* 0x0000004002cd7812 */ /* 0x000fe200078e3cff */
[----:B0-----:R-:W-:Y:S01]  /*2730*/  IMAD R53, R12, 0x4, R51 ;  /* 0x000000040c357824 */ /* 0x001fe200078e0233 */
[----:B------:R-:W-:-:S02]  /*2740*/  LEA.HI.X.SX32 R77, R103, R3, 0x1, P0 ;  /* 0x00000003674d7211 */ /* 0x000fc400000f0eff */
[----:B------:R-:W-:Y:S01]  /*2750*/  MOV R213, 0x3f800000 ;  /* 0x3f80000000d57802 */ /* 0x000fe20000000f00 */
[----:B------:R-:W-:Y:S01]  /*2760*/  CS2R R102, SRZ ;  /* 0x0000000000667805 */ /* 0x000fe2000001ff00 */
[C---:B-1----:R-:W-:Y:S02]  /*2770*/  LEA R56, P2, R81.reuse, R216, 0x1 ;  /* 0x000000d851387211 */ /* 0x042fe400078408ff */
[----:B------:R-:W-:Y:S02]  /*2780*/  MOV R181, 0xff800000 ;  /* 0xff80000000b57802 */ /* 0x000fe40000000f00 */
[----:B------:R-:W-:Y:S02]  /*2790*/  LEA.HI.X.SX32 R57, R81, R3, 0x1, P2 ;  /* 0x0000000351397211 */ /* 0x000fe400010f0eff */
[----:B--2---:R-:W-:Y:S01]  /*27a0*/  LEA R55, R12, R53, 0x2 ;  /* 0x000000350c377211 */ /* 0x004fe200078e10ff */
[----:B------:R-:W-:Y:S01]  /*27b0*/  CS2R R80, SRZ ;  /* 0x0000000000507805 */ /* 0x000fe2000001ff00 */
[----:B------:R-:W-:Y:S01]  /*27c0*/  MOV R177, 0xff800000 ;  /* 0xff80000000b17802 */ /* 0x000fe20000000f00 */
[----:B------:R0:W-:Y:S01]  /*27d0*/  STL.64 [R1+0x2a8], R56 ;  /* 0x0002a83801007387 */ /* 0x0001e20000100a00 */
[----:B------:R-:W-:-:S02]  /*27e0*/  MOV R175, 0xff800000 ;  /* 0xff80000000af7802 */ /* 0x000fc40000000f00 */
[----:B------:R-:W-:Y:S01]  /*27f0*/  MOV R211, 0x3f800000 ;  /* 0x3f80000000d37802 */ /* 0x000fe20000000f00 */
[----:B------:R1:W-:Y:S01]  /*2800*/  STL.64 [R1+0x2b8], R60 ;  /* 0x0002b83c01007387 */ /* 0x0003e20000100a00 */
[----:B------:R-:W-:Y:S02]  /*2810*/  MOV R209, 0x3f800000 ;  /* 0x3f80000000d17802 */ /* 0x000fe40000000f00 */
[----:B------:R-:W-:Y:S01]  /*2820*/  LOP3.LUT R252, R11, 0x20, RZ, 0x3c, !PT ;  /* 0x000000200bfc7812 */ /* 0x000fe200078e3cff */
[----:B------:R2:W-:Y:S01]  /*2830*/  STL.64 [R1+0x2b0], R58 ;  /* 0x0002b03a01007387 */ /* 0x0005e20000100a00 */
[----:B0-----:R-:W-:Y:S02]  /*2840*/  LEA R57, R12, R55, 0x2 ;  /* 0x000000370c397211 */ /* 0x001fe400078e10ff */
[----:B-1----:R-:W-:-:S04]  /*2850*/  LEA R60, P2, R87, R216, 0x1 ;  /* 0x000000d8573c7211 */ /* 0x002fc800078408ff */
[----:B------:R-:W-:Y:S01]  /*2860*/  LEA.HI.X.SX32 R61, R87, R3, 0x1, P2 ;  /* 0x00000003573d7211 */ /* 0x000fe200010f0eff */
[----:B--2---:R-:W-:Y:S01]  /*2870*/  IMAD R59, R12, 0x4, R57 ;  /* 0x000000040c3b7824 */ /* 0x004fe200078e0239 */
[----:B------:R-:W-:-:S03]  /*2880*/  CS2R R86, SRZ ;  /* 0x0000000000567805 */ /* 0x000fc6000001ff00 */
[----:B------:R0:W-:Y:S04]  /*2890*/  STL.64 [R1+0x290], R60 ;  /* 0x0002903c01007387 */ /* 0x0001e80000100a00 */
[----:B------:R1:W-:Y:S04]  /*28a0*/  STL.64 [R1+0x2a0], R64 ;  /* 0x0002a04001007387 */ /* 0x0003e80000100a00 */
[----:B------:R2:W-:Y:S04]  /*28b0*/  STL.64 [R1+0x298], R62 ;  /* 0x0002983e01007387 */ /* 0x0005e80000100a00 */
[----:B------:R3:W-:Y:S01]  /*28c0*/  STL.64 [R1+0x288], R68 ;  /* 0x0002884401007387 */ /* 0x0007e20000100a00 */
[----:B0-----:R-:W-:-:S02]  /*28d0*/  LEA R61, R12, R59, 0x2 ;  /* 0x0000003b0c3d7211 */ /* 0x001fc400078e10ff */
[CC--:B-1----:R-:W-:Y:S01]  /*28e0*/  LEA R64, P2, R91.reuse, R216.reuse, 0x1 ;  /* 0x000000d85b407211 */ /* 0x0c2fe200078408ff */
[----:B------:R0:W-:Y:S03]  /*28f0*/  STL.64 [R1+0x280], R66 ;  /* 0x0002804201007387 */ /* 0x0001e60000100a00 */
[----:B------:R-:W-:Y:S02]  /*2900*/  LEA.HI.X.SX32 R65, R91, R3, 0x1, P2 ;  /* 0x000000035b417211 */ /* 0x000fe400010f0eff */
[C---:B--2---:R-:W-:Y:S01]  /*2910*/  LEA R63, R12.reuse, R61, 0x2 ;  /* 0x0000003d0c3f7211 */ /* 0x044fe200078e10ff */
[----:B------:R-:W-:Y:S01]  /*2920*/  CS2R R90, SRZ ;  /* 0x00000000005a7805 */ /* 0x000fe2000001ff00 */
[C---:B---3--:R-:W-:Y:S01]  /*2930*/  LEA R68, P1, R95.reuse, R216, 0x1 ;  /* 0x000000d85f447211 */ /* 0x048fe200078208ff */
[----:B------:R1:W-:Y:S02]  /*2940*/  STL.64 [R1+0x278], R64 ;  /* 0x0002784001007387 */ /* 0x0003e40000100a00 */
[----:B------:R-:W-:Y:S01]  /*2950*/  IMAD R5, R12, 0x4, R63 ;  /* 0x000000040c057824 */ /* 0x000fe200078e023f */
[----:B------:R-:W-:-:S02]  /*2960*/  LEA.HI.X.SX32 R69, R95, R3, 0x1, P1 ;  /* 0x000000035f457211 */ /* 0x000fc400008f0eff */
[-C--:B0-----:R-:W-:Y:S01]  /*2970*/  LEA R66, P2, R97, R216.reuse, 0x1 ;  /* 0x000000d861427211 */ /* 0x081fe200078408ff */
[----:B------:R-:W-:Y:S01]  /*2980*/  CS2R R94, SRZ ;  /* 0x00000000005e7805 */ /* 0x000fe2000001ff00 */
[----:B------:R-:W-:Y:S02]  /*2990*/  LEA R72, P1, R101, R216, 0x1 ;  /* 0x000000d865487211 */ /* 0x000fe400078208ff */
[-C--:B------:R-:W-:Y:S02]  /*29a0*/  LEA.HI.X.SX32 R67, R97, R3.reuse, 0x1, P2 ;  /* 0x0000000361437211 */ /* 0x080fe400010f0eff */
[----:B------:R-:W-:Y:S01]  /*29b0*/  LEA.HI.X.SX32 R73, R101, R3, 0x1, P1 ;  /* 0x0000000365497211 */ /* 0x000fe200008f0eff */
[----:B------:R-:W-:Y:S01]  /*29c0*/  CS2R R96, SRZ ;  /* 0x0000000000607805 */ /* 0x000fe2000001ff00 */
[----:B-1----:R-:W-:Y:S01]  /*29d0*/  LEA R65, R12, R5, 0x2 ;  /* 0x000000050c417211 */ /* 0x002fe200078e10ff */
[----:B------:R0:W-:Y:S01]  /*29e0*/  STL.64 [R1+0x260], R66 ;  /* 0x0002604201007387 */ /* 0x0001e20000100a00 */
[----:B------:R-:W-:-:S03]  /*29f0*/  CS2R R100, SRZ ;  /* 0x0000000000647805 */ /* 0x000fc6000001ff00 */
[----:B------:R1:W-:Y:S04]  /*2a00*/  STL.64 [R1+0x270], R70 ;  /* 0x0002704601007387 */ /* 0x0003e80000100a00 */
[----:B------:R2:W-:Y:S04]  /*2a10*/  STL.64 [R1+0x268], R68 ;  /* 0x0002684401007387 */ /* 0x0005e80000100a00 */
[----:B------:R3:W-:Y:S01]  /*2a20*/  STL.64 [R1+0x258], R74 ;  /* 0x0002584a01007387 */ /* 0x0007e20000100a00 */
[C---:B0-----:R-:W-:Y:S02]  /*2a30*/  LEA R67, R12.reuse, R65, 0x2 ;  /* 0x000000410c437211 */ /* 0x041fe400078e10ff */
[CC--:B-1----:R-:W-:Y:S01]  /*2a40*/  LEA R70, P2, R13.reuse, R216.reuse, 0x1 ;  /* 0x000000d80d467211 */ /* 0x0c2fe200078408ff */
[----:B------:R0:W-:Y:S03]  /*2a50*/  STL.64 [R1+0x250], R72 ;  /* 0x0002504801007387 */ /* 0x0001e60000100a00 */
[----:B------:R-:W-:Y:S01]  /*2a60*/  LEA.HI.X.SX32 R71, R13, R3, 0x1, P2 ;  /* 0x000000030d477211 */ /* 0x000fe200010f0eff */
[----:B--2---:R-:W-:Y:S01]  /*2a70*/  IMAD R69, R12, 0x4, R67 ;  /* 0x000000040c457824 */ /* 0x004fe200078e0243 */
[----:B---3--:R-:W-:-:S03]  /*2a80*/  LEA R74, P1, R15, R216, 0x1 ;  /* 0x000000d80f4a7211 */ /* 0x008fc600078208ff */
[----:B------:R1:W-:Y:S01]  /*2a90*/  STL.64 [R1+0x248], R70 ;  /* 0x0002484601007387 */ /* 0x0003e20000100a00 */
[----:B------:R-:W-:Y:S02]  /*2aa0*/  LEA R13, R12, R69, 0x2 ;  /* 0x000000450c0d7211 */ /* 0x000fe400078e10ff */
[----:B------:R-:W-:Y:S01]  /*2ab0*/  LEA.HI.X.SX32 R75, R15, R3, 0x1, P1 ;  /* 0x000000030f4b7211 */ /* 0x000fe200008f0eff */
[----:B------:R2:W-:Y:S01]  /*2ac0*/  STL.64 [R1+0x240], R76 ;  /* 0x0002404c01007387 */ /* 0x0005e20000100a00 */
[----:B0-----:R-:W-:-:S03]  /*2ad0*/  LEA R72, P2, R17, R216, 0x1 ;  /* 0x000000d811487211 */ /* 0x001fc600078408ff */
[----:B------:R0:W-:Y:S01]  /*2ae0*/  STL.64 [R1+0x238], R74 ;  /* 0x0002384a01007387 */ /* 0x0001e20000100a00 */
[----:B------:R-:W-:Y:S02]  /*2af0*/  LEA.HI.X.SX32 R73, R17, R3, 0x1, P2 ;  /* 0x0000000311497211 */ /* 0x000fe400010f0eff */
[----:B-1----:R-:W-:-:S03]  /*2b00*/  LEA R71, R12, R13, 0x2 ;  /* 0x0000000d0c477211 */ /* 0x002fc600078e10ff */
[----:B------:R1:W-:Y:S01]  /*2b10*/  STL.64 [R1+0x230], R72 ;  /* 0x0002304801007387 */ /* 0x0003e20000100a00 */
[-C--:B--2---:R-:W-:Y:S01]  /*2b20*/  LEA R76, P0, R21, R216.reuse, 0x1 ;  /* 0x000000d8154c7211 */ /* 0x084fe200078008ff */
[C---:B------:R-:W-:Y:S01]  /*2b30*/  IMAD R15, R12.reuse, 0x4, R71 ;  /* 0x000000040c0f7824 */ /* 0x040fe200078e0247 */
[-C--:B0-----:R-:W-:Y:S02]  /*2b40*/  LEA R74, P1, R23, R216.reuse, 0x1 ;  /* 0x000000d8174a7211 */ /* 0x081fe400078208ff */
[-C--:B------:R-:W-:Y:S02]  /*2b50*/  LEA.HI.X.SX32 R77, R21, R3.reuse, 0x1, P0 ;  /* 0x00000003154d7211 */ /* 0x080fe400000f0eff */
[----:B------:R-:W-:Y:S02]  /*2b60*/  LEA.HI.X.SX32 R75, R23, R3, 0x1, P1 ;  /* 0x00000003174b7211 */ /* 0x000fe400008f0eff */
[----:B-1----:R-:W-:Y:S01]  /*2b70*/  LEA R72, P2, R25, R216, 0x1 ;  /* 0x000000d819487211 */ /* 0x002fe200078408ff */
[----:B------:R0:W-:Y:S01]  /*2b80*/  STL.64 [R1+0x228], R76 ;  /* 0x0002284c01007387 */ /* 0x0001e20000100a00 */
[----:B------:R-:W-:-:S02]  /*2b90*/  LEA R17, R12, R15, 0x2 ;  /* 0x0000000f0c117211 */ /* 0x000fc400078e10ff */
[----:B------:R-:W-:Y:S01]  /*2ba0*/  LEA.HI.X.SX32 R73, R25, R3, 0x1, P2 ;  /* 0x0000000319497211 */ /* 0x000fe200010f0eff */
[----:B------:R1:W-:Y:S01]  /*2bb0*/  STL.64 [R1+0x220], R74 ;  /* 0x0002204a01007387 */ /* 0x0003e20000100a00 */
[----:B------:R-:W-:-:S03]  /*2bc0*/  LEA R21, R12, R17, 0x2 ;  /* 0x000000110c157211 */ /* 0x000fc600078e10ff */
[----:B------:R2:W-:Y:S02]  /*2bd0*/  STL.64 [R1+0x218], R72 ;  /* 0x0002184801007387 */ /* 0x0005e40000100a00 */
[----:B------:R-:W-:Y:S01]  /*2be0*/  IMAD R23, R12, 0x4, R21 ;  /* 0x000000040c177824 */ /* 0x000fe200078e0215 */
[----:B0-----:R-:W-:-:S04]  /*2bf0*/  LEA R76, P0, R27, R216, 0x1 ;  /* 0x000000d81b4c7211 */ /* 0x001fc800078008ff */
[----:B------:R-:W-:Y:S02]  /*2c00*/  LEA R25, R12, R23, 0x2 ;  /* 0x000000170c197211 */ /* 0x000fe400078e10ff */
[-C--:B-1----:R-:W-:Y:S02]  /*2c10*/  LEA R74, P1, R29, R216.reuse, 0x1 ;  /* 0x000000d81d4a7211 */ /* 0x082fe400078208ff */
[-C--:B------:R-:W-:Y:S02]  /*2c20*/  LEA.HI.X.SX32 R77, R27, R3.reuse, 0x1, P0 ;  /* 0x000000031b4d7211 */ /* 0x080fe400000f0eff */
[----:B--2---:R-:W-:Y:S02]  /*2c30*/  LEA R72, P2, R31, R216, 0x1 ;  /* 0x000000d81f487211 */ /* 0x004fe400078408ff */
[-C--:B------:R-:W-:Y:S01]  /*2c40*/  LEA.HI.X.SX32 R75, R29, R3.reuse, 0x1, P1 ;  /* 0x000000031d4b7211 */ /* 0x080fe200008f0eff */
[----:B------:R0:W-:Y:S01]  /*2c50*/  STL.64 [R1+0x210], R76 ;  /* 0x0002104c01007387 */ /* 0x0001e20000100a00 */
[----:B------:R-:W-:-:S02]  /*2c60*/  LEA.HI.X.SX32 R73, R31, R3, 0x1, P2 ;  /* 0x000000031f497211 */ /* 0x000fc400010f0eff */
[C---:B------:R-:W-:Y:S01]  /*2c70*/  LEA R26, P2, R37.reuse, R216, 0x1 ;  /* 0x000000d8251a7211 */ /* 0x040fe200078408ff */
[----:B------:R1:W-:Y:S01]  /*2c80*/  STL.64 [R1+0x208], R74 ;  /* 0x0002084a01007387 */ /* 0x0003e20000100a00 */
[C---:B------:R-:W-:Y:S02]  /*2c90*/  LEA R29, R12.reuse, R25, 0x2 ;  /* 0x000000190c1d7211 */ /* 0x040fe400078e10ff */
[----:B------:R-:W-:Y:S01]  /*2ca0*/  LEA.HI.X.SX32 R27, R37, R3, 0x1, P2 ;  /* 0x00000003251b7211 */ /* 0x000fe200010f0eff */
[----:B------:R2:W-:Y:S02]  /*2cb0*/  STL.64 [R1+0x200], R72 ;  /* 0x0002004801007387 */ /* 0x0005e40000100a00 */
[----:B------:R-:W-:Y:S01]  /*2cc0*/  IMAD R31, R12, 0x4, R29 ;  /* 0x000000040c1f7824 */ /* 0x000fe200078e021d */
[----:B0-----:R-:W-:-:S04]  /*2cd0*/  CS2R R76, SRZ ;  /* 0x00000000004c7805 */ /* 0x001fc8000001ff00 */
[----:B------:R-:W-:Y:S02]  /*2ce0*/  LEA R37, R12, R31, 0x2 ;  /* 0x0000001f0c257211 */ /* 0x000fe400078e10ff */
[-C--:B-1----:R-:W-:Y:S02]  /*2cf0*/  LEA R74, P0, R33, R216.reuse, 0x1 ;  /* 0x000000d8214a7211 */ /* 0x082fe400078008ff */
[-C--:B--2---:R-:W-:Y:S02]  /*2d00*/  LEA R72, P1, R35, R216.reuse, 0x1 ;  /* 0x000000d823487211 */ /* 0x084fe400078208ff */
[-C--:B------:R-:W-:Y:S02]  /*2d10*/  LEA.HI.X.SX32 R75, R33, R3.reuse, 0x1, P0 ;  /* 0x00000003214b7211 */ /* 0x080fe400000f0eff */
[----:B------:R-:W-:Y:S02]  /*2d20*/  LEA.HI.X.SX32 R73, R35, R3, 0x1, P1 ;  /* 0x0000000323497211 */ /* 0x000fe400008f0eff */
[-C--:B------:R-:W-:Y:S01]  /*2d30*/  LEA R34, P0, R39, R216.reuse, 0x1 ;  /* 0x000000d827227211 */ /* 0x080fe200078008ff */
[----:B------:R0:W-:Y:S01]  /*2d40*/  STL.64 [R1+0x1f8], R74 ;  /* 0x0001f84a01007387 */ /* 0x0001e20000100a00 */
[----:B------:R-:W-:-:S02]  /*2d50*/  LEA R32, P1, R41, R216, 0x1 ;  /* 0x000000d829207211 */ /* 0x000fc400078208ff */
[-C--:B------:R-:W-:Y:S01]  /*2d60*/  LEA.HI.X.SX32 R35, R39, R3.reuse, 0x1, P0 ;  /* 0x0000000327237211 */ /* 0x080fe200000f0eff */
[----:B------:R1:W-:Y:S01]  /*2d70*/  STL.64 [R1+0x1f0], R72 ;  /* 0x0001f04801007387 */ /* 0x0003e20000100a00 */
[----:B------:R-:W-:Y:S02]  /*2d80*/  LEA.HI.X.SX32 R33, R41, R3, 0x1, P1 ;  /* 0x0000000329217211 */ /* 0x000fe400008f0eff */
[C---:B------:R-:W-:Y:S01]  /*2d90*/  LEA R39, R12.reuse, R37, 0x2 ;  /* 0x000000250c277211 */ /* 0x040fe200078e10ff */
[----:B------:R2:W-:Y:S04]  /*2da0*/  STL.64 [R1+0x1e8], R26 ;  /* 0x0001e81a01007387 */ /* 0x0005e80000100a00 */
[----:B------:R3:W-:Y:S01]  /*2db0*/  STL.64 [R1+0x1e0], R34 ;  /* 0x0001e02201007387 */ /* 0x0007e20000100a00 */
[----:B------:R-:W-:Y:S01]  /*2dc0*/  IMAD R41, R12, 0x4, R39 ;  /* 0x000000040c297824 */ /* 0x000fe200078e0227 */
[----:B0-----:R-:W-:-:S02]  /*2dd0*/  CS2R R74, SRZ ;  /* 0x00000000004a7805 */ /* 0x001fc4000001ff00 */
[----:B------:R0:W-:Y:S01]  /*2de0*/  STL.64 [R1+0x1d8], R32 ;  /* 0x0001d82001007387 */ /* 0x0001e20000100a00 */
[----:B-1----:R-:W-:Y:S01]  /*2df0*/  CS2R R72, SRZ ;  /* 0x0000000000487805 */ /* 0x002fe2000001ff00 */
[----:B--2---:R-:W-:-:S04]  /*2e00*/  LEA R26, P2, R43, R216, 0x1 ;  /* 0x000000d82b1a7211 */ /* 0x004fc800078408ff */
[-C--:B------:R-:W-:Y:S02]  /*2e10*/  LEA.HI.X.SX32 R27, R43, R3.reuse, 0x1, P2 ;  /* 0x000000032b1b7211 */ /* 0x080fe400010f0eff */
[-C--:B---3--:R-:W-:Y:S02]  /*2e20*/  LEA R34, P0, R45, R216.reuse, 0x1 ;  /* 0x000000d82d227211 */ /* 0x088fe400078008ff */
[-C--:B0-----:R-:W-:Y:S01]  /*2e30*/  LEA R32, P1, R47, R216.reuse, 0x1 ;  /* 0x000000d82f207211 */ /* 0x081fe200078208ff */
[----:B------:R0:W-:Y:S01]  /*2e40*/  STL.64 [R1+0x1d0], R26 ;  /* 0x0001d01a01007387 */ /* 0x0001e20000100a00 */
[-C--:B------:R-:W-:Y:S02]  /*2e50*/  LEA.HI.X.SX32 R35, R45, R3.reuse, 0x1, P0 ;  /* 0x000000032d237211 */ /* 0x080fe400000f0eff */
[----:B------:R-:W-:Y:S02]  /*2e60*/  LEA.HI.X.SX32 R33, R47, R3, 0x1, P1 ;  /* 0x000000032f217211 */ /* 0x000fe400008f0eff */
[C---:B------:R-:W-:Y:S01]  /*2e70*/  LEA R43, R12.reuse, R41, 0x2 ;  /* 0x000000290c2b7211 */ /* 0x040fe200078e10ff */
[----:B------:R1:W-:Y:S03]  /*2e80*/  STL.64 [R1+0x1c8], R34 ;  /* 0x0001c82201007387 */ /* 0x0003e60000100a00 */
[----:B------:R-:W-:Y:S01]  /*2e90*/  LEA R45, R12, R43, 0x2 ;  /* 0x0000002b0c2d7211 */ /* 0x000fe200078e10ff */
[----:B------:R2:W-:Y:S01]  /*2ea0*/  STL.64 [R1+0x1c0], R32 ;  /* 0x0001c02001007387 */ /* 0x0005e20000100a00 */
[----:B0-----:R-:W-:-:S03]  /*2eb0*/  LEA R26, P2, R49, R216, 0x1 ;  /* 0x000000d8311a7211 */ /* 0x001fc600078408ff */
[C---:B------:R-:W-:Y:S01]  /*2ec0*/  IMAD R47, R12.reuse, 0x4, R45 ;  /* 0x000000040c2f7824 */ /* 0x040fe200078e022d */
[----:B------:R-:W-:Y:S02]  /*2ed0*/  LEA.HI.X.SX32 R27, R49, R3, 0x1, P2 ;  /* 0x00000003311b7211 */ /* 0x000fe400010f0eff */
[-C--:B-1----:R-:W-:Y:S02]  /*2ee0*/  LEA R34, P0, R51, R216.reuse, 0x1 ;  /* 0x000000d833227211 */ /* 0x082fe400078008ff */
[----:B------:R-:W-:Y:S01]  /*2ef0*/  LEA R49, R12, R47, 0x2 ;  /* 0x0000002f0c317211 */ /* 0x000fe200078e10ff */
[----:B------:R0:W-:Y:S01]  /*2f00*/  STL.64 [R1+0x1b8], R26 ;  /* 0x0001b81a01007387 */ /* 0x0001e20000100a00 */
[----:B--2---:R-:W-:Y:S02]  /*2f10*/  LEA R32, P1, R53, R216, 0x1 ;  /* 0x000000d835207211 */ /* 0x004fe400078208ff */
[-C--:B------:R-:W-:Y:S02]  /*2f20*/  LEA.HI.X.SX32 R35, R51, R3.reuse, 0x1, P0 ;  /* 0x0000000333237211 */ /* 0x080fe400000f0eff */
[----:B------:R-:W-:-:S02]  /*2f30*/  LEA.HI.X.SX32 R33, R53, R3, 0x1, P1 ;  /* 0x0000000335217211 */ /* 0x000fc400008f0eff */
[----:B------:R-:W-:Y:S01]  /*2f40*/  LEA R51, R12, R49, 0x2 ;  /* 0x000000310c337211 */ /* 0x000fe200078e10ff */
[----:B------:R1:W-:Y:S01]  /*2f50*/  STL.64 [R1+0x1b0], R34 ;  /* 0x0001b02201007387 */ /* 0x0003e20000100a00 */
[----:B0-----:R-:W-:-:S03]  /*2f60*/  LEA R26, P2, R55, R216, 0x1 ;  /* 0x000000d8371a7211 */ /* 0x001fc600078408ff */
[----:B------:R0:W-:Y:S01]  /*2f70*/  STL.64 [R1+0x1a8], R32 ;  /* 0x0001a82001007387 */ /* 0x0001e20000100a00 */
[----:B------:R-:W-:Y:S01]  /*2f80*/  IMAD R53, R12, 0x4, R51 ;  /* 0x000000040c357824 */ /* 0x000fe200078e0233 */
[----:B------:R-:W-:-:S04]  /*2f90*/  LEA.HI.X.SX32 R27, R55, R3, 0x1, P2 ;  /* 0x00000003371b7211 */ /* 0x000fc800010f0eff */
[----:B------:R-:W-:Y:S02]  /*2fa0*/  LEA R55, R12, R53, 0x2 ;  /* 0x000000350c377211 */ /* 0x000fe400078e10ff */
[-C--:B-1----:R-:W-:Y:S01]  /*2fb0*/  LEA R34, P0, R57, R216.reuse, 0x1 ;  /* 0x000000d839227211 */ /* 0x082fe200078008ff */
[----:B------:R1:W-:Y:S01]  /*2fc0*/  STL.64 [R1+0x1a0], R26 ;  /* 0x0001a01a01007387 */ /* 0x0003e20000100a00 */
[----:B0-----:R-:W-:Y:S02]  /*2fd0*/  LEA R32, P1, R59, R216, 0x1 ;  /* 0x000000d83b207211 */ /* 0x001fe400078208ff */
[-C--:B------:R-:W-:Y:S02]  /*2fe0*/  LEA.HI.X.SX32 R35, R57, R3.reuse, 0x1, P0 ;  /* 0x0000000339237211 */ /* 0x080fe400000f0eff */
[----:B------:R-:W-:-:S03]  /*2ff0*/  LEA.HI.X.SX32 R33, R59, R3, 0x1, P1 ;  /* 0x000000033b217211 */ /* 0x000fc600008f0eff */
[----:B------:R0:W-:Y:S01]  /*3000*/  STL.64 [R1+0x198], R34 ;  /* 0x0001982201007387 */ /* 0x0001e20000100a00 */
[----:B-1----:R-:W-:-:S03]  /*3010*/  LEA R26, P2, R61, R216, 0x1 ;  /* 0x000000d83d1a7211 */ /* 0x002fc600078408ff */
[----:B------:R1:W-:Y:S01]  /*3020*/  STL.64 [R1+0x190], R32 ;  /* 0x0001902001007387 */ /* 0x0003e20000100a00 */
[----:B------:R-:W-:-:S05]  /*3030*/  LEA.HI.X.SX32 R27, R61, R3, 0x1, P2 ;  /* 0x000000033d1b7211 */ /* 0x000fca00010f0eff */
[----:B------:R2:W-:Y:S01]  /*3040*/  STL.64 [R1+0x188], R26 ;  /* 0x0001881a01007387 */ /* 0x0005e20000100a00 */
[-C--:B0-----:R-:W-:Y:S02]  /*3050*/  LEA R34, P0, R63, R216.reuse, 0x1 ;  /* 0x000000d83f227211 */ /* 0x081fe400078008ff */
[-C--:B-1----:R-:W-:Y:S02]  /*3060*/  LEA R32, P1, R5, R216.reuse, 0x1 ;  /* 0x000000d805207211 */ /* 0x082fe400078208ff */
[-C--:B------:R-:W-:Y:S02]  /*3070*/  LEA.HI.X.SX32 R35, R63, R3.reuse, 0x1, P0 ;  /* 0x000000033f237211 */ /* 0x080fe400000f0eff */
[-C--:B------:R-:W-:Y:S01]  /*3080*/  LEA.HI.X.SX32 R33, R5, R3.reuse, 0x1, P1 ;  /* 0x0000000305217211 */ /* 0x080fe200008f0eff */
[----:B------:R-:W-:Y:S01]  /*3090*/  CS2R R62, SRZ ;  /* 0x00000000003e7805 */ /* 0x000fe2000001ff00 */
[CC--:B--2---:R-:W-:Y:S01]  /*30a0*/  LEA R26, P2, R65.reuse, R216.reuse, 0x1 ;  /* 0x000000d8411a7211 */ /* 0x0c4fe200078408ff */
[----:B------:R0:W-:Y:S03]  /*30b0*/  STL.64 [R1+0x180], R34 ;  /* 0x0001802201007387 */ /* 0x0001e60000100a00 */
[----:B------:R-:W-:Y:S01]  /*30c0*/  LEA.HI.X.SX32 R27, R65, R3, 0x1, P2 ;  /* 0x00000003411b7211 */ /* 0x000fe200010f0eff */
[----:B------:R1:W-:Y:S01]  /*30d0*/  STL.64 [R1+0x178], R32 ;  /* 0x0001782001007387 */ /* 0x0003e20000100a00 */
[----:B------:R-:W-:Y:S01]  /*30e0*/  LEA R4, P2, R13, R216, 0x1 ;  /* 0x000000d80d047211 */ /* 0x000fe200078408ff */
[----:B------:R-:W-:-:S02]  /*30f0*/  CS2R R64, SRZ ;  /* 0x0000000000407805 */ /* 0x000fc4000001ff00 */
[----:B------:R2:W-:Y:S01]  /*3100*/  STL.64 [R1+0x170], R26 ;  /* 0x0001701a01007387 */ /* 0x0005e20000100a00 */
[----:B------:R-:W-:Y:S02]  /*3110*/  LEA.HI.X.SX32 R5, R13, R3, 0x1, P2 ;  /* 0x000000030d057211 */ /* 0x000fe400010f0eff */
[----:B0-----:R-:W-:Y:S02]  /*3120*/  LEA R35, R12, R55, 0x2 ;  /* 0x000000370c237211 */ /* 0x001fe400078e10ff */
[----:B-1----:R-:W-:-:S03]  /*3130*/  LEA R32, P0, R67, R216, 0x1 ;  /* 0x000000d843207211 */ /* 0x002fc600078008ff */
[C---:B------:R-:W-:Y:S01]  /*3140*/  IMAD R57, R12.reuse, 0x4, R35 ;  /* 0x000000040c397824 */ /* 0x040fe200078e0223 */
[-C--:B--2---:R-:W-:Y:S02]  /*3150*/  LEA R26, P1, R69, R216.reuse, 0x1 ;  /* 0x000000d8451a7211 */ /* 0x084fe400078208ff */
[-C--:B------:R-:W-:Y:S02]  /*3160*/  LEA.HI.X.SX32 R33, R67, R3.reuse, 0x1, P0 ;  /* 0x0000000343217211 */ /* 0x080fe400000f0eff */
[----:B------:R-:W-:Y:S01]  /*3170*/  LEA.HI.X.SX32 R27, R69, R3, 0x1, P1 ;  /* 0x00000003451b7211 */ /* 0x000fe200008f0eff */
[----:B------:R-:W-:Y:S01]  /*3180*/  CS2R R66, SRZ ;  /* 0x0000000000427805 */ /* 0x000fe2000001ff00 */
[C---:B------:R-:W-:Y:S01]  /*3190*/  LEA R59, R12.reuse, R57, 0x2 ;  /* 0x000000390c3b7211 */ /* 0x040fe200078e10ff */
[----:B------:R0:W-:Y:S01]  /*31a0*/  STL.64 [R1+0x168], R32 ;  /* 0x0001682001007387 */ /* 0x0001e20000100a00 */
[----:B------:R-:W-:Y:S02]  /*31b0*/  CS2R R68, SRZ ;  /* 0x0000000000447805 */ /* 0x000fe4000001ff00 */
[----:B------:R-:W-:Y:S01]  /*31c0*/  LEA R13, R12, R59, 0x2 ;  /* 0x0000003b0c0d7211 */ /* 0x000fe200078e10ff */
[----:B------:R1:W-:Y:S04]  /*31d0*/  STL.64 [R1+0x160], R26 ;  /* 0x0001601a01007387 */ /* 0x0003e80000100a00 */
[----:B------:R2:W-:Y:S01]  /*31e0*/  STL.64 [R1+0x158], R4 ;  /* 0x0001580401007387 */ /* 0x0005e20000100a00 */
[----:B0-----:R-:W-:-:S02]  /*31f0*/  LEA R32, P0, R71, R216, 0x1 ;  /* 0x000000d847207211 */ /* 0x001fc400078008ff */
[-C--:B-1----:R-:W-:Y:S02]  /*3200*/  LEA R26, P1, R15, R216.reuse, 0x1 ;  /* 0x000000d80f1a7211 */ /* 0x082fe400078208ff */
[-C--:B------:R-:W-:Y:S02]  /*3210*/  LEA.HI.X.SX32 R33, R71, R3.reuse, 0x1, P0 ;  /* 0x0000000347217211 */ /* 0x080fe400000f0eff */
[-C--:B------:R-:W-:Y:S01]  /*3220*/  LEA.HI.X.SX32 R27, R15, R3.reuse, 0x1, P1 ;  /* 0x000000030f1b7211 */ /* 0x080fe200008f0eff */
[----:B------:R-:W-:Y:S01]  /*3230*/  CS2R R70, SRZ ;  /* 0x0000000000467805 */ /* 0x000fe2000001ff00 */
[-C--:B--2---:R-:W-:Y:S01]  /*3240*/  LEA R4, P2, R17, R216.reuse, 0x1 ;  /* 0x000000d811047211 */ /* 0x084fe200078408ff */
[----:B------:R0:W-:Y:S01]  /*3250*/  STL.64 [R1+0x150], R32 ;  /* 0x0001502001007387 */ /* 0x0001e20000100a00 */
[----:B------:R-:W-:Y:S02]  /*3260*/  LEA R14, P1, R23, R216, 0x1 ;  /* 0x000000d8170e7211 */ /* 0x000fe400078208ff */
[-C--:B------:R-:W-:Y:S01]  /*3270*/  LEA.HI.X.SX32 R5, R17, R3.reuse, 0x1, P2 ;  /* 0x0000000311057211 */ /* 0x080fe200010f0eff */
[----:B------:R1:W-:Y:S01]  /*3280*/  STL.64 [R1+0x148], R26 ;  /* 0x0001481a01007387 */ /* 0x0003e20000100a00 */
[----:B------:R-:W-:-:S03]  /*3290*/  LEA.HI.X.SX32 R15, R23, R3, 0x1, P1 ;  /* 0x00000003170f7211 */ /* 0x000fc600008f0eff */
[----:B------:R2:W-:Y:S01]  /*32a0*/  STL.64 [R1+0x140], R4 ;  /* 0x0001400401007387 */ /* 0x0005e20000100a00 */
[----:B0-----:R-:W-:Y:S01]  /*32b0*/  IMAD R33, R12, 0x4, R13 ;  /* 0x000000040c217824 */ /* 0x001fe200078e020d */
[----:B-1----:R-:W-:-:S04]  /*32c0*/  LEA R26, P0, R21, R216, 0x1 ;  /* 0x000000d8151a7211 */ /* 0x002fc800078008ff */
[C---:B------:R-:W-:Y:S02]  /*32d0*/  LEA R61, R12.reuse, R33, 0x2 ;  /* 0x000000210c3d7211 */ /* 0x040fe400078e10ff */
[-C--:B------:R-:W-:Y:S02]  /*32e0*/  LEA.HI.X.SX32 R27, R21, R3.reuse, 0x1, P0 ;  /* 0x00000003151b7211 */ /* 0x080fe400000f0eff */
[-C--:B--2---:R-:W-:Y:S02]  /*32f0*/  LEA R4, P2, R25, R216.reuse, 0x1 ;  /* 0x000000d819047211 */ /* 0x084fe400078408ff */
[----:B------:R-:W-:Y:S01]  /*3300*/  LEA R16, P0, R29, R216, 0x1 ;  /* 0x000000d81d107211 */ /* 0x000fe200078008ff */
[----:B------:R0:W-:Y:S01]  /*3310*/  STL.64 [R1+0x138], R26 ;  /* 0x0001381a01007387 */ /* 0x0001e20000100a00 */
[-C--:B------:R-:W-:Y:S02]  /*3320*/  LEA.HI.X.SX32 R5, R25, R3.reuse, 0x1, P2 ;  /* 0x0000000319057211 */ /* 0x080fe400010f0eff */
[----:B------:R-:W-:Y:S01]  /*3330*/  LEA.HI.X.SX32 R17, R29, R3, 0x1, P0 ;  /* 0x000000031d117211 */ /* 0x000fe200000f0eff */
[----:B------:R1:W-:Y:S04]  /*3340*/  STL.64 [R1+0x130], R14 ;  /* 0x0001300e01007387 */ /* 0x0003e80000100a00 */
[----:B------:R2:W-:Y:S04]  /*3350*/  STL.64 [R1+0x128], R4 ;  /* 0x0001280401007387 */ /* 0x0005e80000100a00 */
[----:B------:R3:W-:Y:S01]  /*3360*/  STL.64 [R1+0x120], R16 ;  /* 0x0001201001007387 */ /* 0x0007e20000100a00 */
[----:B0-----:R-:W-:-:S02]  /*3370*/  LEA R27, R12, R61, 0x2 ;  /* 0x0000003d0c1b7211 */ /* 0x001fc400078e10ff */
[----:B-1----:R-:W-:-:S03]  /*3380*/  LEA R14, P1, R31, R216, 0x1 ;  /* 0x000000d81f0e7211 */ /* 0x002fc600078208ff */
[C---:B------:R-:W-:Y:S01]  /*3390*/  IMAD R29, R12.reuse, 0x4, R27 ;  /* 0x000000040c1d7824 */ /* 0x040fe200078e021b */
[-C--:B------:R-:W-:Y:S02]  /*33a0*/  LEA.HI.X.SX32 R15, R31, R3.reuse, 0x1, P1 ;  /* 0x000000031f0f7211 */ /* 0x080fe400008f0eff */
[-C--:B--2---:R-:W-:Y:S02]  /*33b0*/  LEA R4, P2, R37, R216.reuse, 0x1 ;  /* 0x000000d825047211 */ /* 0x084fe400078408ff */
[-C--:B---3--:R-:W-:Y:S01]  /*33c0*/  LEA R16, P0, R39, R216.reuse, 0x1 ;  /* 0x000000d827107211 */ /* 0x088fe200078008ff */
[----:B------:R0:W-:Y:S01]  /*33d0*/  STL.64 [R1+0x118], R14 ;  /* 0x0001180e01007387 */ /* 0x0001e20000100a00 */
[-C--:B------:R-:W-:Y:S02]  /*33e0*/  LEA.HI.X.SX32 R5, R37, R3.reuse, 0x1, P2 ;  /* 0x0000000325057211 */ /* 0x080fe400010f0eff */
[----:B------:R-:W-:Y:S02]  /*33f0*/  LEA.HI.X.SX32 R17, R39, R3, 0x1, P0 ;  /* 0x0000000327117211 */ /* 0x000fe400000f0eff */
[----:B------:R-:W-:Y:S01]  /*3400*/  LEA R20, P0, R45, R216, 0x1 ;  /* 0x000000d82d147211 */ /* 0x000fe200078008ff */
[----:B------:R1:W-:Y:S01]  /*3410*/  STL.64 [R1+0x110], R4 ;  /* 0x0001100401007387 */ /* 0x0003e20000100a00 */
[----:B------:R-:W-:-:S02]  /*3420*/  LEA R31, R12, R29, 0x2 ;  /* 0x0000001d0c1f7211 */ /* 0x000fc400078e10ff */
[-C--:B------:R-:W-:Y:S02]  /*3430*/  LEA.HI.X.SX32 R21, R45, R3.reuse, 0x1, P0 ;  /* 0x000000032d157211 */ /* 0x080fe400000f0eff */
[-C--:B------:R-:W-:Y:S02]  /*3440*/  LEA R36, P0, R51, R216.reuse, 0x1 ;  /* 0x000000d833247211 */ /* 0x080fe400078008ff */
[-C--:B0-----:R-:W-:Y:S02]  /*3450*/  LEA R14, P1, R41, R216.reuse, 0x1 ;  /* 0x000000d8290e7211 */ /* 0x081fe400078208ff */
[-C--:B------:R-:W-:Y:S02]  /*3460*/  LEA.HI.X.SX32 R37, R51, R3.reuse, 0x1, P0 ;  /* 0x0000000333257211 */ /* 0x080fe400000f0eff */
[----:B------:R-:W-:Y:S01]  /*3470*/  LEA.HI.X.SX32 R15, R41, R3, 0x1, P1 ;  /* 0x00000003290f7211 */ /* 0x000fe200008f0eff */
[----:B------:R-:W-:Y:S01]  /*3480*/  CS2R R50, SRZ ;  /* 0x0000000000327805 */ /* 0x000fe2000001ff00 */
[----:B-1----:R-:W-:-:S02]  /*3490*/  LEA R4, P2, R43, R216, 0x1 ;  /* 0x000000d82b047211 */ /* 0x002fc400078408ff */
[----:B------:R-:W-:Y:S01]  /*34a0*/  LEA R40, P0, R35, R216, 0x1 ;  /* 0x000000d823287211 */ /* 0x000fe200078008ff */
[----:B------:R0:W-:Y:S01]  /*34b0*/  STL.64 [R1+0x100], R14 ;  /* 0x0001000e01007387 */ /* 0x0001e20000100a00 */
[-C--:B------:R-:W-:Y:S02]  /*34c0*/  LEA.HI.X.SX32 R5, R43, R3.reuse, 0x1, P2 ;  /* 0x000000032b057211 */ /* 0x080fe400010f0eff */
[----:B------:R-:W-:Y:S01]  /*34d0*/  LEA.HI.X.SX32 R41, R35, R3, 0x1, P0 ;  /* 0x0000000323297211 */ /* 0x000fe200000f0eff */
[----:B------:R1:W-:Y:S04]  /*34e0*/  STL.64 [R1+0x108], R16 ;  /* 0x0001081001007387 */ /* 0x0003e80000100a00 */
[----:B------:R2:W-:Y:S01]  /*34f0*/  STL.64 [R1+0xf8], R4 ;  /* 0x0000f80401007387 */ /* 0x0005e20000100a00 */
[----:B0-----:R-:W-:-:S03]  /*3500*/  LEA R15, R12, R31, 0x2 ;  /* 0x0000001f0c0f7211 */ /* 0x001fc600078e10ff */
[----:B------:R0:W-:Y:S01]  /*3510*/  STL.64 [R1+0xf0], R20 ;  /* 0x0000f01401007387 */ /* 0x0001e20000100a00 */
[----:B-1----:R-:W-:Y:S01]  /*3520*/  LEA R16, P1, R47, R216, 0x1 ;  /* 0x000000d82f107211 */ /* 0x002fe200078208ff */
[----:B------:R-:W-:-:S03]  /*3530*/  IMAD R23, R12, 0x4, R15 ;  /* 0x000000040c177824 */ /* 0x000fc600078e020f */
[----:B------:R-:W-:Y:S02]  /*3540*/  LEA.HI.X.SX32 R17, R47, R3, 0x1, P1 ;  /* 0x000000032f117211 */ /* 0x000fe400008f0eff */
[CC--:B--2---:R-:W-:Y:S02]  /*3550*/  LEA R4, P2, R49.reuse, R216.reuse, 0x1 ;  /* 0x000000d831047211 */ /* 0x0c4fe400078408ff */
[----:B------:R-:W-:Y:S01]  /*3560*/  LEA R25, R12, R23, 0x2 ;  /* 0x000000170c197211 */ /* 0x000fe200078e10ff */
[----:B------:R1:W-:Y:S01]  /*3570*/  STL.64 [R1+0xe8], R16 ;  /* 0x0000e81001007387 */ /* 0x0003e20000100a00 */
[-C--:B------:R-:W-:Y:S02]  /*3580*/  LEA.HI.X.SX32 R5, R49, R3.reuse, 0x1, P2 ;  /* 0x0000000331057211 */ /* 0x080fe400010f0eff */
[C---:B0-----:R-:W-:Y:S01]  /*3590*/  LEA R20, P1, R53.reuse, R216, 0x1 ;  /* 0x000000d835147211 */ /* 0x041fe200078208ff */
[----:B------:R-:W-:Y:S02]  /*35a0*/  CS2R R48, SRZ ;  /* 0x0000000000307805 */ /* 0x000fe4000001ff00 */
[----:B------:R0:W-:Y:S01]  /*35b0*/  STL.64 [R1+0xe0], R4 ;  /* 0x0000e00401007387 */ /* 0x0001e20000100a00 */
[----:B------:R-:W-:-:S02]  /*35c0*/  LEA.HI.X.SX32 R21, R53, R3, 0x1, P1 ;  /* 0x0000000335157211 */ /* 0x000fc400008f0eff */
[-C--:B------:R-:W-:Y:S01]  /*35d0*/  LEA R38, P1, R57, R216.reuse, 0x1 ;  /* 0x000000d839267211 */ /* 0x080fe200078208ff */
[----:B------:R-:W-:Y:S01]  /*35e0*/  CS2R R52, SRZ ;  /* 0x0000000000347805 */ /* 0x000fe2000001ff00 */
[----:B-1----:R-:W-:Y:S02]  /*35f0*/  LEA R16, P2, R55, R216, 0x1 ;  /* 0x000000d837107211 */ /* 0x002fe400078408ff */
[-C--:B------:R-:W-:Y:S02]  /*3600*/  LEA.HI.X.SX32 R39, R57, R3.reuse, 0x1, P1 ;  /* 0x0000000339277211 */ /* 0x080fe400008f0eff */
[----:B------:R-:W-:Y:S01]  /*3610*/  LEA.HI.X.SX32 R17, R55, R3, 0x1, P2 ;  /* 0x0000000337117211 */ /* 0x000fe200010f0eff */
[----:B------:R-:W-:Y:S01]  /*3620*/  CS2R R56, SRZ ;  /* 0x0000000000387805 */ /* 0x000fe2000001ff00 */
[C---:B0-----:R-:W-:Y:S01]  /*3630*/  LEA R5, R12.reuse, R25, 0x2 ;  /* 0x000000190c057211 */ /* 0x041fe200078e10ff */
[----:B------:R-:W-:Y:S02]  /*3640*/  CS2R R54, SRZ ;  /* 0x0000000000367805 */ /* 0x000fe4000001ff00 */
[----:B------:R0:W-:Y:S04]  /*3650*/  STL.64 [R1+0xc8], R16 ;  /* 0x0000c81001007387 */ /* 0x0001e80000100a00 */
[----:B------:R1:W-:Y:S04]  /*3660*/  STL.64 [R1+0xd8], R36 ;  /* 0x0000d82401007387 */ /* 0x0003e80000100a00 */
[----:B------:R2:W-:Y:S01]  /*3670*/  STL.64 [R1+0xd0], R20 ;  /* 0x0000d01401007387 */ /* 0x0005e20000100a00 */
[----:B0-----:R-:W-:-:S03]  /*3680*/  IMAD R17, R12, 0x4, R5 ;  /* 0x000000040c117824 */ /* 0x001fc600078e0205 */
[----:B------:R-:W-:Y:S01]  /*3690*/  STL.64 [R1+0xc0], R40 ;  /* 0x0000c02801007387 */ /* 0x000fe20000100a00 */
[----:B-1----:R-:W-:-:S03]  /*36a0*/  LEA R36, P2, R59, R216, 0x1 ;  /* 0x000000d83b247211 */ /* 0x002fc600078408ff */
[----:B------:R0:W-:Y:S01]  /*36b0*/  STL.64 [R1+0xb8], R38 ;  /* 0x0000b82601007387 */ /* 0x0001e20000100a00 */
[----:B------:R-:W-:Y:S02]  /*36c0*/  LEA.HI.X.SX32 R37, R59, R3, 0x1, P2 ;  /* 0x000000033b257211 */ /* 0x000fe400010f0eff */
[C---:B--2---:R-:W-:Y:S01]  /*36d0*/  LEA R21, R12.reuse, R17, 0x2 ;  /* 0x000000110c157211 */ /* 0x044fe200078e10ff */
[----:B------:R-:W-:Y:S01]  /*36e0*/  CS2R R58, SRZ ;  /* 0x00000000003a7805 */ /* 0x000fe2000001ff00 */
[CC--:B------:R-:W-:Y:S01]  /*36f0*/  LEA R34, P2, R61.reuse, R216.reuse, 0x1 ;  /* 0x000000d83d227211 */ /* 0x0c0fe200078408ff */
[----:B------:R1:W-:Y:S01]  /*3700*/  STL.64 [R1+0xb0], R36 ;  /* 0x0000b02401007387 */ /* 0x0003e20000100a00 */
[C---:B------:R-:W-:Y:S02]  /*3710*/  LEA R6, R12.reuse, R21, 0x2 ;  /* 0x000000150c067211 */ /* 0x040fe400078e10ff */
[-C--:B------:R-:W-:Y:S02]  /*3720*/  LEA.HI.X.SX32 R35, R61, R3.reuse, 0x1, P2 ;  /* 0x000000033d237211 */ /* 0x080fe400010f0eff */
[-C--:B0-----:R-:W-:Y:S01]  /*3730*/  LEA R38, P0, R13, R216.reuse, 0x1 ;  /* 0x000000d80d267211 */ /* 0x081fe200078008ff */
[----:B------:R-:W-:Y:S01]  /*3740*/  IMAD R16, R12, 0x4, R6 ;  /* 0x000000040c107824 */ /* 0x000fe200078e0206 */
[----:B------:R-:W-:Y:S01]  /*3750*/  LEA R32, P2, R31, R216, 0x1 ;  /* 0x000000d81f207211 */ /* 0x000fe200078408ff */
[----:B------:R-:W-:Y:S01]  /*3760*/  CS2R R60, SRZ ;  /* 0x00000000003c7805 */ /* 0x000fe2000001ff00 */
[----:B------:R-:W-:-:S02]  /*3770*/  LEA.HI.X.SX32 R39, R13, R3, 0x1, P0 ;  /* 0x000000030d277211 */ /* 0x000fc400000f0eff */
[C---:B------:R-:W-:Y:S02]  /*3780*/  LEA R20, R12.reuse, R16, 0x2 ;  /* 0x000000100c147211 */ /* 0x040fe400078e10ff */
[C---:B-1----:R-:W-:Y:S01]  /*3790*/  LEA R36, P1, R33.reuse, R216, 0x1 ;  /* 0x000000d821247211 */ /* 0x042fe200078208ff */
[----:B------:R-:W-:Y:S01]  /*37a0*/  STL.64 [R1+0xa8], R38 ;  /* 0x0000a82601007387 */ /* 0x000fe20000100a00 */
[C---:B------:R-:W-:Y:S02]  /*37b0*/  LEA R13, R12.reuse, R20, 0x2 ;  /* 0x000000140c0d7211 */ /* 0x040fe400078e10ff */
[-C--:B------:R-:W-:Y:S02]  /*37c0*/  LEA.HI.X.SX32 R37, R33, R3.reuse, 0x1, P1 ;  /* 0x0000000321257211 */ /* 0x080fe400008f0eff */
[----:B------:R-:W-:Y:S01]  /*37d0*/  LEA.HI.X.SX32 R33, R31, R3, 0x1, P2 ;  /* 0x000000031f217211 */ /* 0x000fe200010f0eff */
[C---:B------:R-:W-:Y:S01]  /*37e0*/  IMAD R14, R12.reuse, 0x4, R13 ;  /* 0x000000040c0e7824 */ /* 0x040fe200078e020d */
[----:B------:R-:W-:Y:S01]  /*37f0*/  LEA R26, P2, R25, R216, 0x1 ;  /* 0x000000d8191a7211 */ /* 0x000fe200078408ff */
[----:B------:R0:W-:Y:S03]  /*3800*/  STL.64 [R1+0xa0], R36 ;  /* 0x0000a02401007387 */ /* 0x0001e60000100a00 */
[C---:B------:R-:W-:Y:S01]  /*3810*/  LEA R18, R12.reuse, R14, 0x2 ;  /* 0x0000000e0c127211 */ /* 0x040fe200078e10ff */
[----:B------:R1:W-:Y:S03]  /*3820*/  STL.64 [R1+0x98], R34 ;  /* 0x0000982201007387 */ /* 0x0003e60000100a00 */
[----:B------:R-:W-:-:S02]  /*3830*/  LEA R4, R12, R18, 0x2 ;  /* 0x000000120c047211 */ /* 0x000fc400078e10ff */
[----:B0-----:R-:W-:-:S04]  /*3840*/  LEA R36, P0, R27, R216, 0x1 ;  /* 0x000000d81b247211 */ /* 0x001fc800078008ff */
[-C--:B------:R-:W-:Y:S02]  /*3850*/  LEA.HI.X.SX32 R37, R27, R3.reuse, 0x1, P0 ;  /* 0x000000031b257211 */ /* 0x080fe400000f0eff */
[-C--:B-1----:R-:W-:Y:S02]  /*3860*/  LEA R34, P1, R29, R216.reuse, 0x1 ;  /* 0x000000d81d227211 */ /* 0x082fe400078208ff */
[-C--:B------:R-:W-:Y:S01]  /*3870*/  LEA.HI.X.SX32 R27, R25, R3.reuse, 0x1, P2 ;  /* 0x00000003191b7211 */ /* 0x080fe200010f0eff */
[----:B------:R-:W-:Y:S01]  /*3880*/  STL.64 [R1+0x90], R36 ;  /* 0x0000902401007387 */ /* 0x000fe20000100a00 */
[----:B------:R-:W-:Y:S02]  /*3890*/  LEA.HI.X.SX32 R35, R29, R3, 0x1, P1 ;  /* 0x000000031d237211 */ /* 0x000fe400008f0eff */
[-C--:B------:R-:W-:Y:S01]  /*38a0*/  LEA R28, P1, R23, R216.reuse, 0x1 ;  /* 0x000000d8171c7211 */ /* 0x080fe200078208ff */
[----:B------:R0:W-:Y:S01]  /*38b0*/  STL.64 [R1+0x80], R32 ;  /* 0x0000802001007387 */ /* 0x0001e20000100a00 */
[----:B------:R-:W-:-:S02]  /*38c0*/  LEA R22, P2, R21, R216, 0x1 ;  /* 0x000000d815167211 */ /* 0x000fc400078408ff */
[-C--:B------:R-:W-:Y:S01]  /*38d0*/  LEA.HI.X.SX32 R29, R23, R3.reuse, 0x1, P1 ;  /* 0x00000003171d7211 */ /* 0x080fe200008f0eff */
[----:B------:R-:W-:Y:S01]  /*38e0*/  STL.64 [R1+0x88], R34 ;  /* 0x0000882201007387 */ /* 0x000fe20000100a00 */
[----:B------:R-:W-:Y:S02]  /*38f0*/  LEA.HI.X.SX32 R23, R21, R3, 0x1, P2 ;  /* 0x0000000315177211 */ /* 0x000fe400010f0eff */
[----:B0-----:R-:W-:-:S04]  /*3900*/  LEA R32, P0, R15, R216, 0x1 ;  /* 0x000000d80f207211 */ /* 0x001fc800078008ff */
[----:B------:R-:W-:Y:S01]  /*3910*/  LEA.HI.X.SX32 R33, R15, R3, 0x1, P0 ;  /* 0x000000030f217211 */ /* 0x000fe200000f0eff */
[----:B------:R-:W-:-:S04]  /*3920*/  IMAD R15, R12, 0x4, R4 ;  /* 0x000000040c0f7824 */ /* 0x000fc800078e0204 */
[----:B------:R-:W-:Y:S04]  /*3930*/  STL.64 [R1+0x78], R32 ;  /* 0x0000782001007387 */ /* 0x000fe80000100a00 */
[----:B------:R0:W-:Y:S04]  /*3940*/  STL.64 [R1+0x70], R28 ;  /* 0x0000701c01007387 */ /* 0x0001e80000100a00 */
[----:B------:R1:W-:Y:S01]  /*3950*/  STL.64 [R1+0x68], R26 ;  /* 0x0000681a01007387 */ /* 0x0003e20000100a00 */
[-C--:B0-----:R-:W-:Y:S02]  /*3960*/  LEA R28, P0, R5, R216.reuse, 0x1 ;  /* 0x000000d8051c7211 */ /* 0x081fe400078008ff */
[----:B-1----:R-:W-:-:S02]  /*3970*/  LEA R26, P1, R17, R216, 0x1 ;  /* 0x000000d8111a7211 */ /* 0x002fc400078208ff */
[-C--:B------:R-:W-:Y:S02]  /*3980*/  LEA.HI.X.SX32 R29, R5, R3.reuse, 0x1, P0 ;  /* 0x00000003051d7211 */ /* 0x080fe400000f0eff */
[----:B------:R-:W-:Y:S02]  /*3990*/  LEA.HI.X.SX32 R27, R17, R3, 0x1, P1 ;  /* 0x00000003111b7211 */ /* 0x000fe400008f0eff */
[----:B------:R-:W-:Y:S01]  /*39a0*/  LEA R17, R12, R15, 0x2 ;  /* 0x0000000f0c117211 */ /* 0x000fe200078e10ff */
[----:B------:R-:W-:Y:S01]  /*39b0*/  STL.64 [R1+0x60], R28 ;  /* 0x0000601c01007387 */ /* 0x000fe20000100a00 */
[----:B------:R-:W-:Y:S02]  /*39c0*/  LEA R24, P1, R16, R216, 0x1 ;  /* 0x000000d810187211 */ /* 0x000fe400078208ff */
[----:B------:R-:W-:Y:S01]  /*39d0*/  LEA R5, R12, R17, 0x2 ;  /* 0x000000110c057211 */ /* 0x000fe200078e10ff */
[----:B------:R0:W-:Y:S01]  /*39e0*/  STL.64 [R1+0x58], R26 ;  /* 0x0000581a01007387 */ /* 0x0001e20000100a00 */
[----:B------:R-:W-:-:S03]  /*39f0*/  LEA.HI.X.SX32 R25, R16, R3, 0x1, P1 ;  /* 0x0000000310197211 */ /* 0x000fc600008f0eff */
[----:B------:R1:W-:Y:S01]  /*3a00*/  STL.64 [R1+0x50], R22 ;  /* 0x0000501601007387 */ /* 0x0003e20000100a00 */
[-C--:B0-----:R-:W-:Y:S02]  /*3a10*/  LEA R26, P0, R6, R216.reuse, 0x1 ;  /* 0x000000d8061a7211 */ /* 0x081fe400078008ff */
[----:B-1----:R-:W-:Y:S02]  /*3a20*/  LEA R22, P2, R20, R216, 0x1 ;  /* 0x000000d814167211 */ /* 0x002fe400078408ff */
[-C--:B------:R-:W-:Y:S01]  /*3a30*/  LEA.HI.X.SX32 R27, R6, R3.reuse, 0x1, P0 ;  /* 0x00000003061b7211 */ /* 0x080fe200000f0eff */
[----:B------:R-:W-:Y:S01]  /*3a40*/  IMAD R6, R12, 0x4, R5 ;  /* 0x000000040c067824 */ /* 0x000fe200078e0205 */
[----:B------:R-:W-:-:S03]  /*3a50*/  LEA.HI.X.SX32 R23, R20, R3, 0x1, P2 ;  /* 0x0000000314177211 */ /* 0x000fc600010f0eff */
[----:B------:R0:W-:Y:S01]  /*3a60*/  STL.64 [R1+0x48], R26 ;  /* 0x0000481a01007387 */ /* 0x0001e20000100a00 */
[----:B------:R-:W-:-:S03]  /*3a70*/  LEA R16, R12, R6, 0x2 ;  /* 0x000000060c107211 */ /* 0x000fc600078e10ff */
[----:B------:R1:W-:Y:S04]  /*3a80*/  STL.64 [R1+0x40], R24 ;  /* 0x0000401801007387 */ /* 0x0003e80000100a00 */
[----:B------:R2:W-:Y:S01]  /*3a90*/  STL.64 [R1+0x38], R22 ;  /* 0x0000381601007387 */ /* 0x0005e20000100a00 */
[CC--:B0-----:R-:W-:Y:S02]  /*3aa0*/  LEA R26, P0, R13.reuse, R216.reuse, 0x1 ;  /* 0x000000d80d1a7211 */ /* 0x0c1fe400078008ff */
[-C--:B-1----:R-:W-:Y:S02]  /*3ab0*/  LEA R24, P1, R14, R216.reuse, 0x1 ;  /* 0x000000d80e187211 */ /* 0x082fe400078208ff */
[----:B------:R-:W-:Y:S02]  /*3ac0*/  LEA.HI.X.SX32 R27, R13, R3, 0x1, P0 ;  /* 0x000000030d1b7211 */ /* 0x000fe400000f0eff */
[----:B--2---:R-:W-:-:S02]  /*3ad0*/  LEA R22, P2, R18, R216, 0x1 ;  /* 0x000000d812167211 */ /* 0x004fc400078408ff */
[-C--:B------:R-:W-:Y:S01]  /*3ae0*/  LEA.HI.X.SX32 R25, R14, R3.reuse, 0x1, P1 ;  /* 0x000000030e197211 */ /* 0x080fe200008f0eff */
[----:B------:R-:W-:Y:S01]  /*3af0*/  STL.64 [R1+0x30], R26 ;  /* 0x0000301a01007387 */ /* 0x000fe20000100a00 */
[----:B------:R-:W-:Y:S02]  /*3b00*/  LEA.HI.X.SX32 R23, R18, R3, 0x1, P2 ;  /* 0x0000000312177211 */ /* 0x000fe400010f0eff */
[----:B------:R-:W-:Y:S01]  /*3b10*/  LEA R13, R12, R16, 0x2 ;  /* 0x000000100c0d7211 */ /* 0x000fe200078e10ff */
[----:B------:R0:W-:Y:S01]  /*3b20*/  STL.64 [R1+0x28], R24 ;  /* 0x0000281801007387 */ /* 0x0001e20000100a00 */
[----:B------:R-:W-:-:S03]  /*3b30*/  LEA R20, P2, R17, R216, 0x1 ;  /* 0x000000d811147211 */ /* 0x000fc600078408ff */
[----:B------:R1:W-:Y:S01]  /*3b40*/  STL.64 [R1+0x20], R22 ;  /* 0x0000201601007387 */ /* 0x0003e20000100a00 */
[----:B------:R-:W-:Y:S01]  /*3b50*/  IMAD R14, R12, 0x4, R13 ;  /* 0x000000040c0e7824 */ /* 0x000fe200078e020d */
[-C--:B------:R-:W-:Y:S02]  /*3b60*/  LEA.HI.X.SX32 R21, R17, R3.reuse, 0x1, P2 ;  /* 0x0000000311157211 */ /* 0x080fe400010f0eff */
[-C--:B------:R-:W-:Y:S02]  /*3b70*/  LEA R244, P2, R16, R216.reuse, 0x1 ;  /* 0x000000d810f47211 */ /* 0x080fe400078408ff */
[-C--:B0-----:R-:W-:Y:S02]  /*3b80*/  LEA R24, P0, R4, R216.reuse, 0x1 ;  /* 0x000000d804187211 */ /* 0x081fe400078008ff */
[----:B------:R-:W-:Y:S02]  /*3b90*/  LEA.HI.X.SX32 R245, R16, R3, 0x1, P2 ;  /* 0x0000000310f57211 */ /* 0x000fe400010f0eff */
        /* <DEDUP_REMOVED lines=8> */
[----:B------:R-:W-:-:S02]  /*3c20*/  LEA.HI.X.SX32 R249, R6, R3, 0x1, P1 ;  /* 0x0000000306f97211 */ /* 0x000fc400008f0eff */
[CC--:B------:R-:W-:Y:S01]  /*3c30*/  LEA R236, P1, R14.reuse, R216.reuse, 0x1 ;  /* 0x000000d80eec7211 */ /* 0x0c0fe200078208ff */
[----:B------:R-:W-:Y:S01]  /*3c40*/  STL.64 [R1+0x10], R22 ;  /* 0x0000101601007387 */ /* 0x000fe20000100a00 */
[CC--:B------:R-:W-:Y:S02]  /*3c50*/  LEA R232, P2, R15.reuse, R216.reuse, 0x1 ;  /* 0x000000d80fe87211 */ /* 0x0c0fe400078408ff */
[-C--:B------:R-:W-:Y:S02]  /*3c60*/  LEA.HI.X.SX32 R237, R14, R3.reuse, 0x1, P1 ;  /* 0x000000030eed7211 */ /* 0x080fe400008f0eff */
[----:B------:R-:W-:Y:S02]  /*3c70*/  LEA.HI.X.SX32 R233, R15, R3, 0x1, P2 ;  /* 0x000000030fe97211 */ /* 0x000fe400010f0eff */
[----:B------:R-:W-:Y:S02]  /*3c80*/  LOP3.LUT R14, R19, 0x10, R138, 0x78, !PT ;  /* 0x00000010130e7812 */ /* 0x000fe400078e788a */
[----:B0-----:R-:W-:-:S02]  /*3c90*/  LEA R20, P0, R5, R216, 0x1 ;  /* 0x000000d805147211 */ /* 0x001fc400078008ff */
[----:B------:R-:W-:Y:S02]  /*3ca0*/  LOP3.LUT R139, R14, 0x20, RZ, 0x3c, !PT ;  /* 0x000000200e8b7812 */ /* 0x000fe400078e3cff */
[----:B------:R-:W-:Y:S01]  /*3cb0*/  LEA.HI.X.SX32 R21, R5, R3, 0x1, P0 ;  /* 0x0000000305157211 */ /* 0x000fe200000f0eff */
[----:B------:R-:W-:Y:S01]  /*3cc0*/  IMAD R5, R12, 0x4, R4 ;  /* 0x000000040c057824 */ /* 0x000fe200078e0204 */
[C---:B------:R-:W-:Y:S02]  /*3cd0*/  LEA R240, P0, R13.reuse, R216, 0x1 ;  /* 0x000000d80df07211 */ /* 0x040fe400078008ff */
[----:B------:R-:W-:Y:S01]  /*3ce0*/  LOP3.LUT R140, R14, 0x60, RZ, 0x3c, !PT ;  /* 0x000000600e8c7812 */ /* 0x000fe200078e3cff */
[----:B------:R-:W-:Y:S01]  /*3cf0*/  STL.64 [R1], R20 ;  /* 0x0000001401007387 */ /* 0x000fe20000100a00 */
[----:B------:R-:W-:Y:S02]  /*3d00*/  LEA R6, R12, R5, 0x2 ;  /* 0x000000050c067211 */ /* 0x000fe400078e10ff */
[----:B------:R-:W-:-:S02]  /*3d10*/  LEA.HI.X.SX32 R241, R13, R3, 0x1, P0 ;  /* 0x000000030df17211 */ /* 0x000fc400000f0eff */
[----:B------:R-:W-:Y:S02]  /*3d20*/  LEA R12, R12, R6, 0x2 ;  /* 0x000000060c0c7211 */ /* 0x000fe400078e10ff */
[-C--:B------:R-:W-:Y:S02]  /*3d30*/  LEA R228, P0, R4, R216.reuse, 0x1 ;  /* 0x000000d804e47211 */ /* 0x080fe400078008ff */
[-C--:B------:R-:W-:Y:S02]  /*3d40*/  LEA R224, P1, R5, R216.reuse, 0x1 ;  /* 0x000000d805e07211 */ /* 0x080fe400078208ff */
[-C--:B------:R-:W-:Y:S02]  /*3d50*/  LEA R220, P2, R6, R216.reuse, 0x1 ;  /* 0x000000d806dc7211 */ /* 0x080fe400078408ff */
[----:B------:R-:W-:Y:S02]  /*3d60*/  LEA R216, P3, R12, R216, 0x1 ;  /* 0x000000d80cd87211 */ /* 0x000fe400078608ff */
[----:B------:R-:W-:-:S02]  /*3d70*/  LEA.HI.X.SX32 R229, R4, R3, 0x1, P0 ;  /* 0x0000000304e57211 */ /* 0x000fc400000f0eff */
[-C--:B------:R-:W-:Y:S02]  /*3d80*/  LEA.HI.X.SX32 R225, R5, R3.reuse, 0x1, P1 ;  /* 0x0000000305e17211 */ /* 0x080fe400008f0eff */
[-C--:B------:R-:W-:Y:S02]  /*3d90*/  LEA.HI.X.SX32 R221, R6, R3.reuse, 0x1, P2 ;  /* 0x0000000306dd7211 */ /* 0x080fe400010f0eff */
[----:B------:R-:W-:Y:S01]  /*3da0*/  LEA.HI.X.SX32 R217, R12, R3, 0x1, P3 ;  /* 0x000000030cd97211 */ /* 0x000fe200018f0eff */
[----:B------:R-:W-:Y:S01]  /*3db0*/  IMAD.MOV.U32 R3, RZ, RZ, c[0x0][0x1a4] ;  /* 0x00006900ff037624 */ /* 0x000fe200078e00ff */
[C---:B------:R-:W-:Y:S01]  /*3dc0*/  LOP3.LUT P0, RZ, R138.reuse, 0x7, RZ, 0xc0, !PT ;  /* 0x000000078aff7812 */ /* 0x040fe2000780c0ff */
[----:B------:R-:W-:Y:S01]  /*3dd0*/  CS2R R12, SRZ ;  /* 0x00000000000c7805 */ /* 0x000fe2000001ff00 */
[----:B------:R-:W-:Y:S01]  /*3de0*/  LOP3.LUT P1, RZ, R138, 0x3, RZ, 0xc0, !PT ;  /* 0x000000038aff7812 */ /* 0x000fe2000782c0ff */
[----:B------:R-:W-:Y:S01]  /*3df0*/  IMAD.WIDE R140, R3, 0x2, R156 ;  /* 0x00000002038c7825 */ /* 0x000fe200078e029c */
[----:B------:R-:W-:-:S02]  /*3e00*/  LOP3.LUT R4, R0, 0x10, RZ, 0x3c, !PT ;  /* 0x0000001000047812 */ /* 0x000fc400078e3cff */
[----:B------:R-:W-:Y:S01]  /*3e10*/  LOP3.LUT R138, R14, 0x40, RZ, 0x3c, !PT ;  /* 0x000000400e8a7812 */ /* 0x000fe200078e3cff */
[C---:B------:R-:W-:Y:S01]  /*3e20*/  IMAD R15, R3.reuse, 0x5, RZ ;  /* 0x00000005030f7824 */ /* 0x040fe200078e02ff */
[C---:B------:R-:W-:Y:S01]  /*3e30*/  LOP3.LUT R4, R0.reuse, 0x40, RZ, 0x3c, !PT ;  /* 0x0000004000047812 */ /* 0x040fe200078e3cff */
[C-C-:B------:R-:W-:Y:S01]  /*3e40*/  IMAD.WIDE R138, R3.reuse, 0x2, R154.reuse ;  /* 0x00000002038a7825 */ /* 0x140fe200078e029a */
[C---:B------:R-:W-:Y:S02]  /*3e50*/  LOP3.LUT R4, R0.reuse, 0x70, RZ, 0x3c, !PT ;  /* 0x0000007000047812 */ /* 0x040fe400078e3cff */
[C---:B------:R-:W-:Y:S01]  /*3e60*/  SHF.L.U32 R4, R3.reuse, 0x1, RZ ;  /* 0x0000000103047819 */ /* 0x040fe200000006ff */
[C---:B------:R-:W-:Y:S01]  /*3e70*/  IMAD R16, R3.reuse, 0x6, RZ ;  /* 0x0000000603107824 */ /* 0x040fe200078e02ff */
[C---:B------:R-:W-:Y:S01]  /*3e80*/  LOP3.LUT R5, R0.reuse, 0x30, RZ, 0x3c, !PT ;  /* 0x0000003000057812 */ /* 0x040fe200078e3cff */
[----:B------:R0:W-:Y:S01]  /*3e90*/  STL.64 [R1+0x7a8], R138 ;  /* 0x0007a88a01007387 */ /* 0x0001e20000100a00 */
[C---:B------:R-:W-:Y:S01]  /*3ea0*/  LOP3.LUT R5, R0.reuse, 0x60, RZ, 0x3c, !PT ;  /* 0x0000006000057812 */ /* 0x040fe200078e3cff */
[C---:B------:R-:W-:Y:S01]  /*3eb0*/  IMAD R5, R3.reuse, 0x3, RZ ;  /* 0x0000000303057824 */ /* 0x040fe200078e02ff */
[----:B------:R-:W-:Y:S01]  /*3ec0*/  LOP3.LUT R6, R0, 0x20, RZ, 0x3c, !PT ;  /* 0x0000002000067812 */ /* 0x000fe200078e3cff */
[----:B------:R-:W-:Y:S01]  /*3ed0*/  IMAD.WIDE R142, R4, 0x2, R154 ;  /* 0x00000002048e7825 */ /* 0x000fe200078e029a */
[----:B------:R-:W-:Y:S01]  /*3ee0*/  LOP3.LUT R6, R0, 0x50, RZ, 0x3c, !PT ;  /* 0x0000005000067812 */ /* 0x000fe200078e3cff */
[----:B------:R1:W-:Y:S01]  /*3ef0*/  STL.64 [R1+0x7a0], R140 ;  /* 0x0007a08c01007387 */ /* 0x0003e20000100a00 */
[C---:B------:R-:W-:Y:S01]  /*3f00*/  SHF.L.U32 R6, R3.reuse, 0x2, RZ ;  /* 0x0000000203067819 */ /* 0x040fe200000006ff */
[C---:B------:R-:W-:Y:S01]  /*3f10*/  IMAD R17, R3.reuse, 0x7, RZ ;  /* 0x0000000703117824 */ /* 0x040fe200078e02ff */
[C---:B------:R-:W-:Y:S01]  /*3f20*/  SHF.L.U32 R27, R3.reuse, 0x4, RZ ;  /* 0x00000004031b7819 */ /* 0x040fe200000006ff */
[----:B------:R-:W-:Y:S01]  /*3f30*/  STL.64 [R1+0x798], R142 ;  /* 0x0007988e01007387 */ /* 0x000fe20000100a00 */
[C---:B------:R-:W-:Y:S01]  /*3f40*/  IMAD.SHL.U32 R18, R3.reuse, 0x8, RZ ;  /* 0x0000000803127824 */ /* 0x040fe200078e00ff */
[----:B------:R-:W-:Y:S01]  /*3f50*/  SHF.L.U32 R43, R3, 0x5, RZ ;  /* 0x00000005032b7819 */ /* 0x000fe200000006ff */
[----:B0-----:R-:W-:-:S04]  /*3f60*/  IMAD.WIDE R138, R4, 0x2, R156 ;  /* 0x00000002048a7825 */ /* 0x001fc800078e029c */
[----:B------:R-:W-:Y:S01]  /*3f70*/  IMAD R20, R3, 0x9, RZ ;  /* 0x0000000903147824 */ /* 0x000fe200078e02ff */
[----:B------:R0:W-:Y:S01]  /*3f80*/  STL.64 [R1+0x790], R138 ;  /* 0x0007908a01007387 */ /* 0x0001e20000100a00 */
[----:B-1----:R-:W-:-:S04]  /*3f90*/  IMAD.WIDE R140, R5, 0x2, R154 ;  /* 0x00000002058c7825 */ /* 0x002fc800078e029a */
[----:B------:R-:W-:Y:S01]  /*3fa0*/  IMAD.WIDE R4, R5, 0x2, R156 ;  /* 0x0000000205047825 */ /* 0x000fe200078e029c */
[----:B------:R1:W-:Y:S03]  /*3fb0*/  STL.64 [R1+0x788], R140 ;  /* 0x0007888c01007387 */ /* 0x0003e60000100a00 */
[C---:B------:R-:W-:Y:S01]  /*3fc0*/  IMAD R21, R3.reuse, 0xa, RZ ;  /* 0x0000000a03157824 */ /* 0x040fe200078e02ff */
[----:B------:R2:W-:Y:S01]  /*3fd0*/  STL.64 [R1+0x780], R4 ;  /* 0x0007800401007387 */ /* 0x0005e20000100a00 */
[----:B------:R-:W-:Y:S02]  /*3fe0*/  IMAD R22, R3, 0xb, RZ ;  /* 0x0000000b03167824 */ /* 0x000fe400078e02ff */
[----:B0-----:R-:W-:-:S04]  /*3ff0*/  IMAD.WIDE R138, R6, 0x2, R154 ;  /* 0x00000002068a7825 */ /* 0x001fc800078e029a */
[----:B------:R-:W-:Y:S01]  /*4000*/  IMAD R23, R3, 0xc, RZ ;  /* 0x0000000c03177824 */ /* 0x000fe200078e02ff */
[----:B------:R0:W-:Y:S01]  /*4010*/  STL.64 [R1+0x778], R138 ;  /* 0x0007788a01007387 */ /* 0x0001e20000100a00 */
[----:B-1----:R-:W-:-:S04]  /*4020*/  IMAD.WIDE R140, R6, 0x2, R156 ;  /* 0x00000002068c7825 */ /* 0x002fc800078e029c */
[----:B--2---:R-:W-:Y:S01]  /*4030*/  IMAD.WIDE R4, R15, 0x2, R154 ;  /* 0x000000020f047825 */ /* 0x004fe200078e029a */
        /* <DEDUP_REMOVED lines=9> */
[----:B------:R-:W-:Y:S03]  /*40d0*/  STL.64 [R1+0x758], R140 ;  /* 0x0007588c01007387 */ /* 0x000fe60000100a00 */
[C---:B------:R-:W-:Y:S01]  /*40e0*/  IMAD R28, R3.reuse, 0x11, RZ ;  /* 0x00000011031c7824 */ /* 0x040fe200078e02ff */
[----:B------:R1:W-:Y:S01]  /*40f0*/  STL.64 [R1+0x750], R4 ;  /* 0x0007500401007387 */ /* 0x0003e20000100a00 */
[----:B------:R-:W-:Y:S02]  /*4100*/  IMAD R29, R3, 0x12, RZ ;  /* 0x00000012031d7824 */ /* 0x000fe400078e02ff */
[----:B0-----:R-:W-:-:S04]  /*4110*/  IMAD.WIDE R138, R17, 0x2, R154 ;  /* 0x00000002118a7825 */ /* 0x001fc800078e029a */
[----:B------:R-:W-:Y:S01]  /*4120*/  IMAD.WIDE R16, R17, 0x2, R156 ;  /* 0x0000000211107825 */ /* 0x000fe200078e029c */
[----:B------:R0:W-:Y:S03]  /*4130*/  STL.64 [R1+0x748], R138 ;  /* 0x0007488a01007387 */ /* 0x0001e60000100a00 */
[----:B------:R-:W-:Y:S01]  /*4140*/  IMAD R30, R3, 0x13, RZ ;  /* 0x00000013031e7824 */ /* 0x000fe200078e02ff */
[----:B------:R2:W-:Y:S01]  /*4150*/  STL.64 [R1+0x740], R16 ;  /* 0x0007401001007387 */ /* 0x0005e20000100a00 */
[----:B-1----:R-:W-:-:S04]  /*4160*/  IMAD.WIDE R4, R18, 0x2, R154 ;  /* 0x0000000212047825 */ /* 0x002fc800078e029a */
[C---:B------:R-:W-:Y:S01]  /*4170*/  IMAD R31, R3.reuse, 0x14, RZ ;  /* 0x00000014031f7824 */ /* 0x040fe200078e02ff */
[----:B------:R1:W-:Y:S01]  /*4180*/  STL.64 [R1+0x738], R4 ;  /* 0x0007380401007387 */ /* 0x0003e20000100a00 */
[----:B------:R-:W-:Y:S02]  /*4190*/  IMAD R32, R3, 0x15, RZ ;  /* 0x0000001503207824 */ /* 0x000fe400078e02ff */
[----:B0-----:R-:W-:-:S04]  /*41a0*/  IMAD.WIDE R138, R18, 0x2, R156 ;  /* 0x00000002128a7825 */ /* 0x001fc800078e029c */
[C---:B--2---:R-:W-:Y:S01]  /*41b0*/  IMAD.WIDE R16, R20.reuse, 0x2, R154 ;  /* 0x0000000214107825 */ /* 0x044fe200078e029a */
        /* <DEDUP_REMOVED lines=8> */
[--C-:B--2---:R-:W-:Y:S01]  /*4240*/  IMAD.WIDE R16, R21, 0x2, R156.reuse ;  /* 0x0000000215107825 */ /* 0x104fe200078e029c */
[----:B------:R-:W-:Y:S03]  /*4250*/  STL.64 [R1+0x718], R138 ;  /* 0x0007188a01007387 */ /* 0x000fe60000100a00 */
[C---:B------:R-:W-:Y:S01]  /*4260*/  IMAD.WIDE R20, R22.reuse, 0x2, R156 ;  /* 0x0000000216147825 */ /* 0x040fe200078e029c */
[----:B------:R0:W-:Y:S03]  /*4270*/  STL.64 [R1+0x710], R16 ;  /* 0x0007101001007387 */ /* 0x0001e60000100a00 */
[----:B-1----:R-:W-:-:S04]  /*4280*/  IMAD.WIDE R4, R22, 0x2, R154 ;  /* 0x0000000216047825 */ /* 0x002fc800078e029a */
[C---:B------:R-:W-:Y:S01]  /*4290*/  IMAD R36, R3.reuse, 0x19, RZ ;  /* 0x0000001903247824 */ /* 0x040fe200078e02ff */
[----:B------:R1:W-:Y:S01]  /*42a0*/  STL.64 [R1+0x708], R4 ;  /* 0x0007080401007387 */ /* 0x0003e20000100a00 */
[C---:B------:R-:W-:Y:S02]  /*42b0*/  IMAD R37, R3.reuse, 0x1a, RZ ;  /* 0x0000001a03257824 */ /* 0x040fe400078e02ff */
[----:B------:R-:W-:Y:S01]  /*42c0*/  IMAD R38, R3, 0x1b, RZ ;  /* 0x0000001b03267824 */ /* 0x000fe200078e02ff */
[----:B------:R2:W-:Y:S01]  /*42d0*/  STL.64 [R1+0x700], R20 ;  /* 0x0007001401007387 */ /* 0x0005e20000100a00 */
[----:B0-----:R-:W-:-:S04]  /*42e0*/  IMAD.WIDE R16, R23, 0x2, R154 ;  /* 0x0000000217107825 */ /* 0x001fc800078e029a */
[C---:B------:R-:W-:Y:S01]  /*42f0*/  IMAD R39, R3.reuse, 0x1c, RZ ;  /* 0x0000001c03277824 */ /* 0x040fe200078e02ff */
[----:B------:R0:W-:Y:S01]  /*4300*/  STL.64 [R1+0x6f8], R16 ;  /* 0x0006f81001007387 */ /* 0x0001e20000100a00 */
[----:B------:R-:W-:Y:S02]  /*4310*/  IMAD R40, R3, 0x1d, RZ ;  /* 0x0000001d03287824 */ /* 0x000fe400078e02ff */
[----:B-1----:R-:W-:-:S04]  /*4320*/  IMAD.WIDE R4, R23, 0x2, R156 ;  /* 0x0000000217047825 */ /* 0x002fc800078e029c */
[C---:B--2---:R-:W-:Y:S01]  /*4330*/  IMAD.WIDE R20, R24.reuse, 0x2, R154 ;  /* 0x0000000218147825 */ /* 0x044fe200078e029a */
[----:B------:R1:W-:Y:S03]  /*4340*/  STL.64 [R1+0x6f0], R4 ;  /* 0x0006f00401007387 */ /* 0x0003e60000100a00 */
[----:B------:R-:W-:Y:S01]  /*4350*/  IMAD R41, R3, 0x1e, RZ ;  /* 0x0000001e03297824 */ /* 0x000fe200078e02ff */
[----:B------:R2:W-:Y:S01]  /*4360*/  STL.64 [R1+0x6e8], R20 ;  /* 0x0006e81401007387 */ /* 0x0005e20000100a00 */
[----:B0-----:R-:W-:-:S04]  /*4370*/  IMAD.WIDE R16, R24, 0x2, R156 ;  /* 0x0000000218107825 */ /* 0x001fc800078e029c */
[C---:B------:R-:W-:Y:S01]  /*4380*/  IMAD R42, R3.reuse, 0x1f, RZ ;  /* 0x0000001f032a7824 */ /* 0x040fe200078e02ff */
[----:B------:R0:W-:Y:S01]  /*4390*/  STL.64 [R1+0x6e0], R16 ;  /* 0x0006e01001007387 */ /* 0x0001e20000100a00 */
[----:B------:R-:W-:Y:S02]  /*43a0*/  IMAD R44, R3, 0x21, RZ ;  /* 0x00000021032c7824 */ /* 0x000fe400078e02ff */
[----:B-1----:R-:W-:-:S04]  /*43b0*/  IMAD.WIDE R4, R25, 0x2, R154 ;  /* 0x0000000219047825 */ /* 0x002fc800078e029a */
[----:B--2---:R-:W-:Y:S01]  /*43c0*/  IMAD.WIDE R20, R25, 0x2, R156 ;  /* 0x0000000219147825 */ /* 0x004fe200078e029c */
        /* <DEDUP_REMOVED lines=87> */
[----:B------:R-:W-:Y:S01]  /*4940*/  IMAD R19, R3, 0x3f, RZ ;  /* 0x0000003f03137824 */ /* 0x000fe200078e02ff */
[----:B------:R-:W-:Y:S01]  /*4950*/  LOP3.LUT R3, R10, 0x40, RZ, 0x3c, !PT ;  /* 0x000000400a037812 */ /* 0x000fe200078e3cff */
[----:B-1----:R-:W-:-:S04]  /*4960*/  IMAD.WIDE R4, R40, 0x2, R154 ;  /* 0x0000000228047825 */ /* 0x002fc800078e029a */
[----:B--2---:R-:W-:Y:S01]  /*4970*/  IMAD.WIDE R20, R40, 0x2, R156 ;  /* 0x0000000228147825 */ /* 0x004fe200078e029c */
[----:B------:R1:W-:Y:S03]  /*4980*/  STL.64 [R1+0x5e8], R4 ;  /* 0x0005e80401007387 */ /* 0x0003e60000100a00 */
[C---:B0-----:R-:W-:Y:S01]  /*4990*/  IMAD.WIDE R16, R41.reuse, 0x2, R154 ;  /* 0x0000000229107825 */ /* 0x041fe200078e029a */
[----:B------:R0:W-:Y:S04]  /*49a0*/  STL.64 [R1+0x5e0], R20 ;  /* 0x0005e01401007387 */ /* 0x0001e80000100a00 */
[----:B------:R2:W-:Y:S01]  /*49b0*/  STL.64 [R1+0x5d8], R16 ;  /* 0x0005d81001007387 */ /* 0x0005e20000100a00 */
[----:B-1----:R-:W-:-:S04]  /*49c0*/  IMAD.WIDE R4, R41, 0x2, R156 ;  /* 0x0000000229047825 */ /* 0x002fc800078e029c */
[C---:B0-----:R-:W-:Y:S01]  /*49d0*/  IMAD.WIDE R20, R42.reuse, 0x2, R154 ;  /* 0x000000022a147825 */ /* 0x041fe200078e029a */
[----:B------:R0:W-:Y:S03]  /*49e0*/  STL.64 [R1+0x5d0], R4 ;  /* 0x0005d00401007387 */ /* 0x0001e60000100a00 */
[----:B--2---:R-:W-:Y:S01]  /*49f0*/  IMAD.WIDE R16, R42, 0x2, R156 ;  /* 0x000000022a107825 */ /* 0x004fe200078e029c */
[----:B------:R1:W-:Y:S04]  /*4a00*/  STL.64 [R1+0x5c8], R20 ;  /* 0x0005c81401007387 */ /* 0x0003e80000100a00 */
[----:B------:R2:W-:Y:S01]  /*4a10*/  STL.64 [R1+0x5c0], R16 ;  /* 0x0005c01001007387 */ /* 0x0005e20000100a00 */
[----:B0-----:R-:W-:-:S04]  /*4a20*/  IMAD.WIDE R4, R43, 0x2, R154 ;  /* 0x000000022b047825 */ /* 0x001fc800078e029a */
[----:B-1----:R-:W-:Y:S01]  /*4a30*/  IMAD.WIDE R20, R43, 0x2, R156 ;  /* 0x000000022b147825 */ /* 0x002fe200078e029c */
[----:B------:R0:W-:Y:S03]  /*4a40*/  STL.64 [R1+0x5b8], R4 ;  /* 0x0005b80401007387 */ /* 0x0001e60000100a00 */
[C---:B--2---:R-:W-:Y:S01]  /*4a50*/  IMAD.WIDE R16, R44.reuse, 0x2, R154 ;  /* 0x000000022c107825 */ /* 0x044fe200078e029a */
[----:B------:R1:W-:Y:S04]  /*4a60*/  STL.64 [R1+0x5b0], R20 ;  /* 0x0005b01401007387 */ /* 0x0003e80000100a00 */
[----:B------:R2:W-:Y:S01]  /*4a70*/  STL.64 [R1+0x5a8], R16 ;  /* 0x0005a81001007387 */ /* 0x0005e20000100a00 */
[----:B0-----:R-:W-:-:S04]  /*4a80*/  IMAD.WIDE R4, R44, 0x2, R156 ;  /* 0x000000022c047825 */ /* 0x001fc800078e029c */
[C---:B-1----:R-:W-:Y:S01]  /*4a90*/  IMAD.WIDE R20, R45.reuse, 0x2, R154 ;  /* 0x000000022d147825 */ /* 0x042fe200078e029a */
        /* <DEDUP_REMOVED lines=118> */
[----:B0-----:R-:W-:-:S05]  /*5200*/  IMAD.WIDE R4, R19, 0x2, R156 ;  /* 0x0000000213047825 */ /* 0x001fca00078e029c */
[----:B------:R1:W-:Y:S02]  /*5210*/  STL.64 [R1+0x3b8], R4 ;  /* 0x0003b80401007387 */ /* 0x0003e40000100a00 */
.L_x_1:
[----:B------:R-:W2:Y:S04]  /*5220*/  LDL.64 R42, [R1+0x790] ;  /* 0x00079000012a7983 */ /* 0x000ea80000100a00 */
[----:B------:R-:W3:Y:S04]  /*5230*/  LDL.64 R18, [R1+0x798] ;  /* 0x0007980001127983 */ /* 0x000ee80000100a00 */
[----:B------:R-:W4:Y:S04]  /*5240*/  LDL.64 R32, [R1+0x778] ;  /* 0x0007780001207983 */ /* 0x000f280000100a00 */
[----:B------:R-:W5:Y:S04]  /*5250*/  LDL.64 R34, [R1+0x788] ;  /* 0x0007880001227983 */ /* 0x000f680000100a00 */
[----:B------:R-:W4:Y:S04]  /*5260*/  LDL.64 R46, [R1+0x770] ;  /* 0x00077000012e7983 */ /* 0x000f280000100a00 */
[----:B------:R-:W4:Y:S01]  /*5270*/  LDL.64 R24, [R1+0x780] ;  /* 0x0007800001187983 */ /* 0x000f220000100a00 */
[----:B-1----:R-:W-:-:S03]  /*5280*/  IMAD.WIDE R16, R13, 0x2, R154 ;  /* 0x000000020d107825 */ /* 0x002fc600078e029a */
[----:B------:R-:W4:Y:S04]  /*5290*/  LDL.64 R38, [R1+0x758] ;  /* 0x0007580001267983 */ /* 0x000f280000100a00 */
[----:B------:R-:W4:Y:S04]  /*52a0*/  LDL.64 R28, [R1+0x750] ;  /* 0x00075000011c7983 */ /* 0x000f280000100a00 */
[----:B------:R-:W4:Y:S04]  /*52b0*/  LDL.64 R36, [R1+0x748] ;  /* 0x0007480001247983 */ /* 0x000f280000100a00 */
[----:B------:R2:W4:Y:S04]  /*52c0*/  LDG.E.U16 R169, [R16.64] ;  /* 0x0000000410a97981 */ /* 0x000528000c1e1500 */
[----:B------:R-:W4:Y:S04]  /*52d0*/  LDL.64 R4, [R1+0x7a8] ;  /* 0x0007a80001047983 */ /* 0x000f280000100a00 */
[----:B------:R-:W4:Y:S04]  /*52e0*/  LDL.64 R20, [R1+0x7a0] ;  /* 0x0007a00001147983 */ /* 0x000f280000100a00 */
[----:B------:R-:W4:Y:S01]  /*52f0*/  LDL.64 R40, [R1+0x768] ;  /* 0x0007680001287983 */ /* 0x000f220000100a00 */
[----:B------:R-:W-:-:S03]  /*5300*/  IMAD.WIDE R22, R13, 0x2, R156 ;  /* 0x000000020d167825 */ /* 0x000fc600078e029c */
[----:B------:R-:W4:Y:S04]  /*5310*/  LDL.64 R26, [R1+0x740] ;  /* 0x00074000011a7983 */ /* 0x000f280000100a00 */
[----:B------:R-:W4:Y:S04]  /*5320*/  LDL.64 R44, [R1+0x738] ;  /* 0x00073800012c7983 */ /* 0x000f280000100a00 */
[----:B------:R0:W4:Y:S04]  /*5330*/  LDG.E.U16 R3, [R22.64] ;  /* 0x0000000416037981 */ /* 0x000128000c1e1500 */
[----:B------:R-:W4:Y:S04]  /*5340*/  LDL.64 R112, [R1+0x708] ;  /* 0x0007080001707983 */ /* 0x000f280000100a00 */
        /* <DEDUP_REMOVED lines=47> */
[----:B------:R-:W4:Y:S01]  /*5640*/  LDL.64 R250, [R1+0x38] ;  /* 0x0000380001fa7983 */ /* 0x000f220000100a00 */
[----:B--2---:R-:W-:-:S03]  /*5650*/  IMAD.WIDE R16, R13, 0x2, R42 ;  /* 0x000000020d107825 */ /* 0x004fc600078e022a */
[----:B------:R-:W2:Y:S01]  /*5660*/  LDL.64 R42, [R1+0x728] ;  /* 0x00072800012a7983 */ /* 0x000ea20000100a00 */
[----:B---3--:R-:W-:-:S03]  /*5670*/  IMAD.WIDE R18, R13, 0x2, R18 ;  /* 0x000000020d127825 */ /* 0x008fc600078e0212 */
[----:B------:R5:W3:Y:S04]  /*5680*/  LDG.E.U16 R15, [R16.64] ;  /* 0x00000004100f7981 */ /* 0x000ae8000c1e1500 */
[----:B------:R4:W3:Y:S01]  /*5690*/  LDG.E.U16 R6, [R18.64] ;  /* 0x0000000412067981 */ /* 0x0008e2000c1e1500 */
[----:B-----5:R-:W-:-:S03]  /*56a0*/  IMAD.WIDE R16, R13, 0x2, R34 ;  /* 0x000000020d107825 */ /* 0x020fc600078e0222 */
[----:B------:R-:W5:Y:S01]  /*56b0*/  LDL.64 R34, [R1+0x730] ;  /* 0x0007300001227983 */ /* 0x000f620000100a00 */
[----:B----4-:R-:W-:-:S03]  /*56c0*/  IMAD.WIDE R18, R13, 0x2, R32 ;  /* 0x000000020d127825 */ /* 0x010fc600078e0220 */
[----:B------:R-:W4:Y:S01]  /*56d0*/  LDL.64 R32, [R1+0x720] ;  /* 0x0007200001207983 */ /* 0x000f220000100a00 */
[----:B0-----:R-:W-:-:S03]  /*56e0*/  IMAD.WIDE R22, R13, 0x2, R46 ;  /* 0x000000020d167825 */ /* 0x001fc600078e022e */
[----:B------:R0:W3:Y:S01]  /*56f0*/  LDG.E.U16 R18, [R18.64] ;  /* 0x0000000412127981 */ /* 0x0000e2000c1e1500 */
[----:B------:R-:W-:-:S03]  /*5700*/  IMAD.WIDE R24, R13, 0x2, R24 ;  /* 0x000000020d187825 */ /* 0x000fc600078e0218 */
[----:B------:R1:W3:Y:S01]  /*5710*/  LDG.E.U16 R16, [R16.64] ;  /* 0x0000000410107981 */ /* 0x0002e2000c1e1500 */
[----:B------:R-:W-:-:S03]  /*5720*/  IMAD.WIDE R28, R13, 0x2, R28 ;  /* 0x000000020d1c7825 */ /* 0x000fc600078e021c */
[----:B------:R-:W3:Y:S04]  /*5730*/  LDL.64 R46, [R1+0x6f8] ;  /* 0x0006f800012e7983 */ /* 0x000ee80000100a00 */
[----:B0-----:R0:W3:Y:S04]  /*5740*/  LDG.E.U16 R19, [R22.64] ;  /* 0x0000000416137981 */ /* 0x0010e8000c1e1500 */
[----:B-1----:R1:W3:Y:S01]  /*5750*/  LDG.E.U16 R17, [R24.64] ;  /* 0x0000000418117981 */ /* 0x0022e2000c1e1500 */
[----:B0-----:R-:W-:-:S03]  /*5760*/  IMAD.WIDE R22, R13, 0x2, R38 ;  /* 0x000000020d167825 */ /* 0x001fc600078e0226 */
[----:B------:R-:W3:Y:S01]  /*5770*/  LDL.64 R38, [R1+0x700] ;  /* 0x0007000001267983 */ /* 0x000ee20000100a00 */
[----:B-1----:R-:W-:-:S03]  /*5780*/  IMAD.WIDE R24, R13, 0x2, R36 ;  /* 0x000000020d187825 */ /* 0x002fc600078e0224 */
[----:B------:R-:W3:Y:S04]  /*5790*/  LDL.64 R36, [R1+0x6f0] ;  /* 0x0006f00001247983 */ /* 0x000ee80000100a00 */
[----:B------:R0:W3:Y:S01]  /*57a0*/  LDG.E.U16 R22, [R22.64] ;  /* 0x0000000416167981 */ /* 0x0000e2000c1e1500 */
[----:B------:R-:W-:-:S03]  /*57b0*/  IMAD.WIDE R4, R13, 0x2, R4 ;  /* 0x000000020d047825 */ /* 0x000fc600078e0204 */
[----:B------:R1:W3:Y:S01]  /*57c0*/  LDG.E.U16 R24, [R24.64] ;  /* 0x0000000418187981 */ /* 0x0002e2000c1e1500 */
[----:B------:R-:W-:-:S03]  /*57d0*/  IMAD.WIDE R20, R13, 0x2, R20 ;  /* 0x000000020d147825 */ /* 0x000fc600078e0214 */
[----:B------:R1:W3:Y:S04]  /*57e0*/  LDG.E.U16 R4, [R4.64] ;  /* 0x0000000404047981 */ /* 0x0002e8000c1e1500 */
[----:B0-----:R2:W3:Y:S04]  /*57f0*/  LDG.E.U16 R23, [R28.64] ;  /* 0x000000041c177981 */ /* 0x0014e8000c1e1500 */
[----:B-1----:R0:W3:Y:S01]  /*5800*/  LDG.E.U16 R5, [R20.64] ;  /* 0x0000000414057981 */ /* 0x0020e2000c1e1500 */
[----:B--2---:R-:W-:-:S03]  /*5810*/  IMAD.WIDE R28, R13, 0x2, R42 ;  /* 0x000000020d1c7825 */ /* 0x004fc600078e022a */
[----:B------:R-:W2:Y:S01]  /*5820*/  LDL.64 R42, [R1+0x6d0] ;  /* 0x0006d000012a7983 */ /* 0x000ea20000100a00 */
[----:B0-----:R-:W-:-:S03]  /*5830*/  IMAD.WIDE R20, R13, 0x2, R40 ;  /* 0x000000020d147825 */ /* 0x001fc600078e0228 */
[----:B------:R-:W2:Y:S01]  /*5840*/  LDL.64 R40, [R1+0x710] ;  /* 0x0007100001287983 */ /* 0x000ea20000100a00 */
[----:B------:R-:W-:-:S03]  /*5850*/  IMAD.WIDE R26, R13, 0x2, R26 ;  /* 0x000000020d1a7825 */ /* 0x000fc600078e021a */
[----:B------:R0:W2:Y:S04]  /*5860*/  LDG.E.U16 R28, [R28.64] ;  /* 0x000000041c1c7981 */ /* 0x0000a8000c1e1500 */
[----:B------:R1:W2:Y:S01]  /*5870*/  LDG.E.U16 R25, [R26.64] ;  /* 0x000000041a197981 */ /* 0x0002a2000c1e1500 */
[----:B-----5:R-:W-:-:S03]  /*5880*/  IMAD.WIDE R34, R13, 0x2, R34 ;  /* 0x000000020d227825 */ /* 0x020fc600078e0222 */
[----:B------:R5:W2:Y:S01]  /*5890*/  LDG.E.U16 R20, [R20.64] ;  /* 0x0000000414147981 */ /* 0x000aa2000c1e1500 */
[----:B----4-:R-:W-:-:S04]  /*58a0*/  IMAD.WIDE R32, R13, 0x2, R32 ;  /* 0x000000020d207825 */ /* 0x010fc800078e0220 */
[C---:B-1----:R-:W-:Y:S01]  /*58b0*/  IMAD.WIDE R26, R13.reuse, 0x2, R44 ;  /* 0x000000020d1a7825 */ /* 0x042fe200078e022c */
[----:B0-----:R0:W4:Y:S04]  /*58c0*/  LDG.E.U16 R29, [R32.64] ;  /* 0x00000004201d7981 */ /* 0x001128000c1e1500 */
[----:B------:R-:W4:Y:S04]  /*58d0*/  LDL.64 R44, [R1+0x6e0] ;  /* 0x0006e000012c7983 */ /* 0x000f280000100a00 */
[----:B------:R1:W4:Y:S01]  /*58e0*/  LDG.E.U16 R26, [R26.64] ;  /* 0x000000041a1a7981 */ /* 0x000322000c1e1500 */
[----:B0-----:R-:W-:-:S03]  /*58f0*/  IMAD.WIDE R32, R13, 0x2, R112 ;  /* 0x000000020d207825 */ /* 0x001fc600078e0270 */
[----:B------:R-:W4:Y:S04]  /*5900*/  LDL.64 R112, [R1+0x6b0] ;  /* 0x0006b00001707983 */ /* 0x000f280000100a00 */
[----:B------:R0:W4:Y:S04]  /*5910*/  LDG.E.U16 R32, [R32.64] ;  /* 0x0000000420207981 */ /* 0x000128000c1e1500 */
[----:B-1----:R1:W4:Y:S01]  /*5920*/  LDG.E.U16 R27, [R34.64] ;  /* 0x00000004221b7981 */ /* 0x002322000c1e1500 */
[----:B---3--:R-:W-:-:S04]  /*5930*/  IMAD.WIDE R38, R13, 0x2, R38 ;  /* 0x000000020d267825 */ /* 0x008fc800078e0226 */
[C---:B------:R-:W-:Y:S01]  /*5940*/  IMAD.WIDE R36, R13.reuse, 0x2, R36 ;  /* 0x000000020d247825 */ /* 0x040fe200078e0224 */
[----:B0-----:R0:W3:Y:S03]  /*5950*/  LDG.E.U16 R33, [R38.64] ;  /* 0x0000000426217981 */ /* 0x0010e6000c1e1500 */
[C---:B-1----:R-:W-:Y:S02]  /*5960*/  IMAD.WIDE R34, R13.reuse, 0x2, R46 ;  /* 0x000000020d227825 */ /* 0x042fe400078e022e */
[----:B------:R-:W3:Y:S04]  /*5970*/  LDL.64 R46, [R1+0x6a0] ;  /* 0x0006a000012e7983 */ /* 0x000ee80000100a00 */
[----:B------:R1:W3:Y:S01]  /*5980*/  LDG.E.U16 R34, [R34.64] ;  /* 0x0000000422227981 */ /* 0x0002e2000c1e1500 */
[----:B0-----:R-:W-:-:S03]  /*5990*/  IMAD.WIDE R38, R13, 0x2, R116 ;  /* 0x000000020d267825 */ /* 0x001fc600078e0274 */
[----:B------:R-:W3:Y:S04]  /*59a0*/  LDL.64 R116, [R1+0x680] ;  /* 0x0006800001747983 */ /* 0x000ee80000100a00 */
[----:B------:R0:W3:Y:S04]  /*59b0*/  LDG.E.U16 R38, [R38.64] ;  /* 0x0000000426267981 */ /* 0x0000e8000c1e1500 */
[----:B-1----:R1:W3:Y:S02]  /*59c0*/  LDG.E.U16 R35, [R36.64] ;  /* 0x0000000424237981 */ /* 0x0022e4000c1e1500 */
[----:B-1----:R-:W-:-:S02]  /*59d0*/  IMAD.WIDE R36, R13, 0x2, R118 ;  /* 0x000000020d247825 */ /* 0x002fc400078e0276 */
[----:B------:R-:W3:Y:S02]  /*59e0*/  LDL.64 R118, [R1+0x690] ;  /* 0x0006900001767983 */ /* 0x000ee40000100a00 */
[C---:B------:R-:W-:Y:S02]  /*59f0*/  IMAD.WIDE R30, R13.reuse, 0x2, R30 ;  /* 0x000000020d1e7825 */ /* 0x040fe400078e021e */
[----:B------:R1:W3:Y:S04]  /*5a00*/  LDG.E.U16 R36, [R36.64] ;  /* 0x0000000424247981 */ /* 0x0002e8000c1e1500 */
[----:B-----5:R5:W3:Y:S02]  /*5a10*/  LDG.E.U16 R21, [R30.64] ;  /* 0x000000041e157981 */ /* 0x020ae4000c1e1500 */
[----:B-----5:R-:W-:-:S02]  /*5a20*/  IMAD.WIDE R30, R13, 0x2, R114 ;  /* 0x000000020d1e7825 */ /* 0x020fc400078e0272 */
[----:B------:R-:W5:Y:S04]  /*5a30*/  LDL.64 R114, [R1+0x6c0] ;  /* 0x0006c00001727983 */ /* 0x000f680000100a00 */
[----:B------:R0:W5:Y:S01]  /*5a40*/  LDG.E.U16 R30, [R30.64] ;  /* 0x000000041e1e7981 */ /* 0x000162000c1e1500 */
[----:B--2---:R-:W-:-:S05]  /*5a50*/  IMAD.WIDE R42, R13, 0x2, R42 ;  /* 0x000000020d2a7825 */ /* 0x004fca00078e022a */
[----:B0-----:R0:W2:Y:S02]  /*5a60*/  LDG.E.U16 R39, [R42.64] ;  /* 0x000000042a277981 */ /* 0x0010a4000c1e1500 */
[C---:B0-----:R-:W-:Y:S02]  /*5a70*/  IMAD.WIDE R42, R13.reuse, 0x2, R130 ;  /* 0x000000020d2a7825 */ /* 0x041fe400078e0282 */
[----:B------:R-:W2:Y:S02]  /*5a80*/  LDL.64 R130, [R1+0x658] ;  /* 0x0006580001827983 */ /* 0x000ea40000100a00 */
[C---:B------:R-:W-:Y:S02]  /*5a90*/  IMAD.WIDE R40, R13.reuse, 0x2, R40 ;  /* 0x000000020d287825 */ /* 0x040fe400078e0228 */
[----:B------:R0:W2:Y:S04]  /*5aa0*/  LDG.E.U16 R42, [R42.64] ;  /* 0x000000042a2a7981 */ /* 0x0000a8000c1e1500 */
[----:B------:R0:W2:Y:S01]  /*5ab0*/  LDG.E.U16 R31, [R40.64] ;  /* 0x00000004281f7981 */ /* 0x0000a2000c1e1500 */
[----:B----4-:R-:W-:-:S05]  /*5ac0*/  IMAD.WIDE R44, R13, 0x2, R44 ;  /* 0x000000020d2c7825 */ /* 0x010fca00078e022c */
[----:B-1----:R1:W4:Y:S01]  /*5ad0*/  LDG.E.U16 R37, [R44.64] ;  /* 0x000000042c257981 */ /* 0x002322000c1e1500 */
[----:B0-----:R-:W-:-:S03]  /*5ae0*/  IMAD.WIDE R40, R13, 0x2, R122 ;  /* 0x000000020d287825 */ /* 0x001fc600078e027a */
[----:B------:R-:W4:Y:S01]  /*5af0*/  LDL.64 R122, [R1+0x660] ;  /* 0x00066000017a7983 */ /* 0x000f220000100a00 */
[----:B------:R-:W-:-:S03]  /*5b00*/  IMAD.WIDE R112, R13, 0x2, R112 ;  /* 0x000000020d707825 */ /* 0x000fc600078e0270 */
[----:B------:R0:W4:Y:S01]  /*5b10*/  LDG.E.U16 R40, [R40.64] ;  /* 0x0000000428287981 */ /* 0x000122000c1e1500 */
[----:B-1----:R-:W-:-:S03]  /*5b20*/  IMAD.WIDE R44, R13, 0x2, R120 ;  /* 0x000000020d2c7825 */ /* 0x002fc600078e0278 */
[----:B------:R-:W4:Y:S04]  /*5b30*/  LDL.64 R120, [R1+0x650] ;  /* 0x0006500001787983 */ /* 0x000f280000100a00 */
[----:B------:R1:W4:Y:S04]  /*5b40*/  LDG.E.U16 R44, [R44.64] ;  /* 0x000000042c2c7981 */ /* 0x000328000c1e1500 */
[----:B------:R0:W4:Y:S01]  /*5b50*/  LDG.E.U16 R43, [R112.64] ;  /* 0x00000004702b7981 */ /* 0x000122000c1e1500 */
[----:B---3--:R-:W-:-:S05]  /*5b60*/  IMAD.WIDE R46, R13, 0x2, R46 ;  /* 0x000000020d2e7825 */ /* 0x008fca00078e022e */
[----:B-1----:R1:W3:Y:S01]  /*5b70*/  LDG.E.U16 R45, [R46.64] ;  /* 0x000000042e2d7981 */ /* 0x0022e2000c1e1500 */
[----:B0-----:R-:W-:-:S03]  /*5b80*/  IMAD.WIDE R112, R13, 0x2, R126 ;  /* 0x000000020d707825 */ /* 0x001fc600078e027e */
[----:B------:R-:W3:Y:S01]  /*5b90*/  LDL.64 R126, [R1+0x630] ;  /* 0x00063000017e7983 */ /* 0x000ee20000100a00 */
[----:B------:R-:W-:-:S03]  /*5ba0*/  IMAD.WIDE R116, R13, 0x2, R116 ;  /* 0x000000020d747825 */ /* 0x000fc600078e0274 */
[----:B------:R0:W3:Y:S01]  /*5bb0*/  LDG.E.U16 R112, [R112.64] ;  /* 0x0000000470707981 */ /* 0x0000e2000c1e1500 */
[----:B-1----:R-:W-:-:S03]  /*5bc0*/  IMAD.WIDE R46, R13, 0x2, R128 ;  /* 0x000000020d2e7825 */ /* 0x002fc600078e0280 */
[----:B------:R-:W3:Y:S04]  /*5bd0*/  LDL.64 R128, [R1+0x640] ;  /* 0x0006400001807983 */ /* 0x000ee80000100a00 */
[----:B------:R1:W3:Y:S04]  /*5be0*/  LDG.E.U16 R46, [R46.64] ;  /* 0x000000042e2e7981 */ /* 0x0002e8000c1e1500 */
[----:B0-----:R0:W3:Y:S01]  /*5bf0*/  LDG.E.U16 R113, [R116.64] ;  /* 0x0000000474717981 */ /* 0x0010e2000c1e1500 */
[----:B------:R-:W-:-:S05]  /*5c00*/  IMAD.WIDE R118, R13, 0x2, R118 ;  /* 0x000000020d767825 */ /* 0x000fca00078e0276 */
[----:B-1----:R2:W3:Y:S01]  /*5c10*/  LDG.E.U16 R47, [R118.64] ;  /* 0x00000004762f7981 */ /* 0x0024e2000c1e1500 */
[----:B0-----:R-:W-:-:S03]  /*5c20*/  IMAD.WIDE R116, R13, 0x2, R132 ;  /* 0x000000020d747825 */ /* 0x001fc600078e0284 */
[----:B------:R-:W3:Y:S04]  /*5c30*/  LDL.64 R132, [R1+0x610] ;  /* 0x0006100001847983 */ /* 0x000ee80000100a00 */
[----:B------:R0:W3:Y:S01]  /*5c40*/  LDG.E.U16 R116, [R116.64] ;  /* 0x0000000474747981 */ /* 0x0000e2000c1e1500 */
[----:B-----5:R-:W-:-:S05]  /*5c50*/  IMAD.WIDE R114, R13, 0x2, R114 ;  /* 0x000000020d727825 */ /* 0x020fca00078e0272 */
[----:B------:R1:W5:Y:S02]  /*5c60*/  LDG.E.U16 R41, [R114.64] ;  /* 0x0000000472297981 */ /* 0x000364000c1e1500 */
[C---:B-1----:R-:W-:Y:S02]  /*5c70*/  IMAD.WIDE R114, R13.reuse, 0x2, R134 ;  /* 0x000000020d727825 */ /* 0x042fe400078e0286 */
[----:B------:R-:W5:Y:S02]  /*5c80*/  LDL.64 R134, [R1+0x620] ;  /* 0x0006200001867983 */ /* 0x000f640000100a00 */
[C---:B------:R-:W-:Y:S02]  /*5c90*/  IMAD.WIDE R124, R13.reuse, 0x2, R124 ;  /* 0x000000020d7c7825 */ /* 0x040fe400078e027c */
[----:B------:R1:W5:Y:S04]  /*5ca0*/  LDG.E.U16 R114, [R114.64] ;  /* 0x0000000472727981 */ /* 0x000368000c1e1500 */
[----:B-1----:R1:W5:Y:S01]  /*5cb0*/  LDG.E.U16 R115, [R124.64] ;  /* 0x000000047c737981 */ /* 0x002362000c1e1500 */
[----:B--2---:R-:W-:-:S03]  /*5cc0*/  IMAD.WIDE R118, R13, 0x2, R130 ;  /* 0x000000020d767825 */ /* 0x004fc600078e0282 */
[----:B------:R-:W2:Y:S04]  /*5cd0*/  LDL.64 R130, [R1+0x600] ;  /* 0x0006000001827983 */ /* 0x000ea80000100a00 */
[----:B------:R0:W2:Y:S01]  /*5ce0*/  LDG.E.U16 R118, [R118.64] ;  /* 0x0000000476767981 */ /* 0x0000a2000c1e1500 */
[----:B----4-:R-:W-:-:S05]  /*5cf0*/  IMAD.WIDE R122, R13, 0x2, R122 ;  /* 0x000000020d7a7825 */ /* 0x010fca00078e027a */
[----:B0-----:R0:W4:Y:S01]  /*5d00*/  LDG.E.U16 R117, [R122.64] ;  /* 0x000000047a757981 */ /* 0x001122000c1e1500 */
[----:B------:R-:W-:-:S05]  /*5d10*/  IMAD.WIDE R120, R13, 0x2, R120 ;  /* 0x000000020d787825 */ /* 0x000fca00078e0278 */
[----:B------:R1:W4:Y:S01]  /*5d20*/  LDG.E.U16 R119, [R120.64] ;  /* 0x0000000478777981 */ /* 0x000322000c1e1500 */
[----:B0-----:R-:W-:-:S03]  /*5d30*/  IMAD.WIDE R122, R13, 0x2, R136 ;  /* 0x000000020d7a7825 */ /* 0x001fc600078e0288 */
[----:B------:R-:W4:Y:S01]  /*5d40*/  LDL.64 R136, [R1+0x5e0] ;  /* 0x0005e00001887983 */ /* 0x000f220000100a00 */
[----:B-1----:R-:W-:-:S03]  /*5d50*/  IMAD.WIDE R124, R13, 0x2, R142 ;  /* 0x000000020d7c7825 */ /* 0x002fc600078e028e */
[----:B------:R0:W4:Y:S01]  /*5d60*/  LDG.E.U16 R122, [R122.64] ;  /* 0x000000047a7a7981 */ /* 0x000122000c1e1500 */
[----:B------:R-:W-:-:S03]  /*5d70*/  IMAD.WIDE R120, R13, 0x2, R144 ;  /* 0x000000020d787825 */ /* 0x000fc600078e0290 */
[----:B------:R-:W4:Y:S01]  /*5d80*/  LDL.64 R142, [R1+0x5c0] ;  /* 0x0005c000018e7983 */ /* 0x000f220000100a00 */
[----:B---3--:R-:W-:-:S03]  /*5d90*/  IMAD.WIDE R126, R13, 0x2, R126 ;  /* 0x000000020d7e7825 */ /* 0x008fc600078e027e */
[----:B------:R1:W3:Y:S04]  /*5da0*/  LDG.E.U16 R120, [R120.64] ;  /* 0x0000000478787981 */ /* 0x0002e8000c1e1500 */
[----:B0-----:R0:W3:Y:S01]  /*5db0*/  LDG.E.U16 R123, [R126.64] ;  /* 0x000000047e7b7981 */ /* 0x0010e2000c1e1500 */
[----:B------:R-:W-:-:S03]  /*5dc0*/  IMAD.WIDE R128, R13, 0x2, R128 ;  /* 0x000000020d807825 */ /* 0x000fc600078e0280 */
[----:B------:R-:W3:Y:S04]  /*5dd0*/  LDL.64 R144, [R1+0x5d0] ;  /* 0x0005d00001907983 */ /* 0x000ee80000100a00 */
[----:B-1----:R1:W3:Y:S01]  /*5de0*/  LDG.E.U16 R121, [R128.64] ;  /* 0x0000000480797981 */ /* 0x0022e2000c1e1500 */
[----:B0-----:R-:W-:-:S03]  /*5df0*/  IMAD.WIDE R126, R13, 0x2, R160 ;  /* 0x000000020d7e7825 */ /* 0x001fc600078e02a0 */
[----:B------:R0:W3:Y:S01]  /*5e00*/  LDG.E.U16 R124, [R124.64] ;  /* 0x000000047c7c7981 */ /* 0x0000e2000c1e1500 */
[----:B------:R-:W-:-:S03]  /*5e10*/  IMAD.WIDE R138, R13, 0x2, R138 ;  /* 0x000000020d8a7825 */ /* 0x000fc600078e028a */
[----:B------:R0:W3:Y:S01]  /*5e20*/  LDG.E.U16 R126, [R126.64] ;  /* 0x000000047e7e7981 */ /* 0x0000e2000c1e1500 */
[----:B-1----:R-:W-:-:S03]  /*5e30*/  IMAD.WIDE R128, R13, 0x2, R140 ;  /* 0x000000020d807825 */ /* 0x002fc600078e028c */
[----:B------:R-:W3:Y:S01]  /*5e40*/  LDL.64 R140, [R1+0x5b0] ;  /* 0x0005b000018c7983 */ /* 0x000ee20000100a00 */
[----:B------:R-:W-:-:S03]  /*5e50*/  IMAD.WIDE R132, R13, 0x2, R132 ;  /* 0x000000020d847825 */ /* 0x000fc600078e0284 */
[----:B------:R1:W3:Y:S04]  /*5e60*/  LDG.E.U16 R128, [R128.64] ;  /* 0x0000000480807981 */ /* 0x0002e8000c1e1500 */
[----:B0-----:R0:W3:Y:S04]  /*5e70*/  LDG.E.U16 R127, [R132.64] ;  /* 0x00000004847f7981 */ /* 0x0010e8000c1e1500 */
[----:B------:R-:W3:Y:S01]  /*5e80*/  LDL.64 R160, [R1+0x550] ;  /* 0x0005500001a07983 */ /* 0x000ee20000100a00 */
[----:B0-----:R-:W-:-:S03]  /*5e90*/  IMAD.WIDE R132, R13, 0x2, R146 ;  /* 0x000000020d847825 */ /* 0x001fc600078e0292 */
[----:B------:R-:W3:Y:S04]  /*5ea0*/  LDL.64 R146, [R1+0x590] ;  /* 0x0005900001927983 */ /* 0x000ee80000100a00 */
[----:B------:R0:W3:Y:S01]  /*5eb0*/  LDG.E.U16 R132, [R132.64] ;  /* 0x0000000484847981 */ /* 0x0000e2000c1e1500 */
[----:B-----5:R-:W-:-:S05]  /*5ec0*/  IMAD.WIDE R134, R13, 0x2, R134 ;  /* 0x000000020d867825 */ /* 0x020fca00078e0286 */
[----:B------:R5:W3:Y:S02]  /*5ed0*/  LDG.E.U16 R125, [R134.64] ;  /* 0x00000004867d7981 */ /* 0x000ae4000c1e1500 */
[C---:B-----5:R-:W-:Y:S02]  /*5ee0*/  IMAD.WIDE R134, R13.reuse, 0x2, R158 ;  /* 0x000000020d867825 */ /* 0x060fe400078e029e */
[----:B------:R-:W5:Y:S04]  /*5ef0*/  LDL.64 R158, [R1+0x580] ;  /* 0x00058000019e7983 */ /* 0x000f680000100a00 */
[----:B------:R0:W5:Y:S01]  /*5f00*/  LDG.E.U16 R134, [R134.64] ;  /* 0x0000000486867981 */ /* 0x000162000c1e1500 */
[----:B--2---:R-:W-:-:S05]  /*5f10*/  IMAD.WIDE R130, R13, 0x2, R130 ;  /* 0x000000020d827825 */ /* 0x004fca00078e0282 */
[----:B-1----:R1:W2:Y:S02]  /*5f20*/  LDG.E.U16 R129, [R130.64] ;  /* 0x0000000482817981 */ /* 0x0022a4000c1e1500 */
[C---:B-1----:R-:W-:Y:S02]  /*5f30*/  IMAD.WIDE R130, R13.reuse, 0x2, R148 ;  /* 0x000000020d827825 */ /* 0x042fe400078e0294 */
[----:B------:R-:W2:Y:S04]  /*5f40*/  LDL.64 R148, [R1+0x5a0] ;  /* 0x0005a00001947983 */ /* 0x000ea80000100a00 */
[----:B------:R1:W2:Y:S04]  /*5f50*/  LDG.E.U16 R130, [R130.64] ;  /* 0x0000000482827981 */ /* 0x0002a8000c1e1500 */
[----:B-1----:R1:W2:Y:S02]  /*5f60*/  LDG.E.U16 R131, [R138.64] ;  /* 0x000000048a837981 */ /* 0x0022a4000c1e1500 */
[----:B-1----:R-:W-:-:S02]  /*5f70*/  IMAD.WIDE R138, R13, 0x2, R150 ;  /* 0x000000020d8a7825 */ /* 0x002fc400078e0296 */
[----:B------:R-:W2:Y:S02]  /*5f80*/  LDL.64 R150, [R1+0x560] ;  /* 0x0005600001967983 */ /* 0x000ea40000100a00 */
[C---:B----4-:R-:W-:Y:S02]  /*5f90*/  IMAD.WIDE R136, R13.reuse, 0x2, R136 ;  /* 0x000000020d887825 */ /* 0x050fe400078e0288 */
[----:B------:R1:W4:Y:S04]  /*5fa0*/  LDG.E.U16 R138, [R138.64] ;  /* 0x000000048a8a7981 */ /* 0x000328000c1e1500 */
[----:B0-----:R0:W4:Y:S02]  /*5fb0*/  LDG.E.U16 R133, [R136.64] ;  /* 0x0000000488857981 */ /* 0x001124000c1e1500 */
[----:B0-----:R-:W-:-:S02]  /*5fc0*/  IMAD.WIDE R136, R13, 0x2, R152 ;  /* 0x000000020d887825 */ /* 0x001fc400078e0298 */
[----:B------:R-:W4:Y:S02]  /*5fd0*/  LDL.64 R152, [R1+0x570] ;  /* 0x0005700001987983 */ /* 0x000f240000100a00 */
[C---:B------:R-:W-:Y:S02]  /*5fe0*/  IMAD.WIDE R142, R13.reuse, 0x2, R142 ;  /* 0x000000020d8e7825 */ /* 0x040fe400078e028e */
[----:B------:R0:W4:Y:S02]  /*5ff0*/  LDG.E.U16 R136, [R136.64] ;  /* 0x0000000488887981 */ /* 0x000124000c1e1500 */
[----:B---3--:R-:W-:-:S05]  /*6000*/  IMAD.WIDE R140, R13, 0x2, R140 ;  /* 0x000000020d8c7825 */ /* 0x008fca00078e028c */
[----:B-1----:R1:W3:Y:S04]  /*6010*/  LDG.E.U16 R139, [R140.64] ;  /* 0x000000048c8b7981 */ /* 0x0022e8000c1e1500 */
[----:B0-----:R0:W3:Y:S01]  /*6020*/  LDG.E.U16 R137, [R142.64] ;  /* 0x000000048e897981 */ /* 0x0010e2000c1e1500 */
[----:B-1----:R-:W-:-:S03]  /*6030*/  IMAD.WIDE R140, R13, 0x2, R172 ;  /* 0x000000020d8c7825 */ /* 0x002fc600078e02ac */
[----:B------:R-:W3:Y:S01]  /*6040*/  LDL.64 R172, [R1+0x528] ;  /* 0x0005280001ac7983 */ /* 0x000ee20000100a00 */
[----:B0-----:R-:W-:-:S03]  /*6050*/  IMAD.WIDE R142, R13, 0x2, R170 ;  /* 0x000000020d8e7825 */ /* 0x001fc600078e02aa */
[----:B------:R0:W3:Y:S01]  /*6060*/  LDG.E.U16 R140, [R140.64] ;  /* 0x000000048c8c7981 */ /* 0x0000e2000c1e1500 */
[----:B------:R-:W-:-:S03]  /*6070*/  IMAD.WIDE R146, R13, 0x2, R146 ;  /* 0x000000020d927825 */ /* 0x000fc600078e0292 */
[----:B------:R1:W3:Y:S04]  /*6080*/  LDG.E.U16 R142, [R142.64] ;  /* 0x000000048e8e7981 */ /* 0x0002e8000c1e1500 */
[----:B------:R-:W3:Y:S04]  /*6090*/  LDL.64 R170, [R1+0x520] ;  /* 0x0005200001aa7983 */ /* 0x000ee80000100a00 */
[----:B-1----:R1:W3:Y:S02]  /*60a0*/  LDG.E.U16 R143, [R146.64] ;  /* 0x00000004928f7981 */ /* 0x0022e4000c1e1500 */
[----:B-1----:R-:W-:-:S02]  /*60b0*/  IMAD.WIDE R146, R13, 0x2, R162 ;  /* 0x000000020d927825 */ /* 0x002fc400078e02a2 */
[----:B------:R-:W3:Y:S02]  /*60c0*/  LDL.64 R162, [R1+0x518] ;  /* 0x0005180001a27983 */ /* 0x000ee40000100a00 */
[C---:B------:R-:W-:Y:S02]  /*60d0*/  IMAD.WIDE R144, R13.reuse, 0x2, R144 ;  /* 0x000000020d907825 */ /* 0x040fe400078e0290 */
[----:B------:R1:W3:Y:S04]  /*60e0*/  LDG.E.U16 R146, [R146.64] ;  /* 0x0000000492927981 */ /* 0x0002e8000c1e1500 */
[----:B------:R0:W3:Y:S01]  /*60f0*/  LDG.E.U16 R135, [R144.64] ;  /* 0x0000000490877981 */ /* 0x0000e2000c1e1500 */
[----:B-----5:R-:W-:-:S04]  /*6100*/  IMAD.WIDE R158, R13, 0x2, R158 ;  /* 0x000000020d9e7825 */ /* 0x020fc800078e029e */
[C---:B0-----:R-:W-:Y:S02]  /*6110*/  IMAD.WIDE R144, R13.reuse, 0x2, R164 ;  /* 0x000000020d907825 */ /* 0x041fe400078e02a4 */
[----:B------:R-:W5:Y:S04]  /*6120*/  LDL.64 R164, [R1+0x510] ;  /* 0x0005100001a47983 */ /* 0x000f680000100a00 */
[----:B------:R0:W5:Y:S04]  /*6130*/  LDG.E.U16 R144, [R144.64] ;  /* 0x0000000490907981 */ /* 0x000168000c1e1500 */
[----:B0-----:R0:W5:Y:S02]  /*6140*/  LDG.E.U16 R145, [R158.64] ;  /* 0x000000049e917981 */ /* 0x001164000c1e1500 */
[----:B0-----:R-:W-:-:S02]  /*6150*/  IMAD.WIDE R158, R13, 0x2, R186 ;  /* 0x000000020d9e7825 */ /* 0x001fc400078e02ba */
[----:B------:R-:W5:Y:S02]  /*6160*/  LDL.64 R186, [R1+0x4e8] ;  /* 0x0004e80001ba7983 */ /* 0x000f640000100a00 */
[----:B--2---:R-:W-:-:S05]  /*6170*/  IMAD.WIDE R148, R13, 0x2, R148 ;  /* 0x000000020d947825 */ /* 0x004fca00078e0294 */
[----:B------:R0:W2:Y:S02]  /*6180*/  LDG.E.U16 R141, [R148.64] ;  /* 0x00000004948d7981 */ /* 0x0000a4000c1e1500 */
[C---:B0-----:R-:W-:Y:S02]  /*6190*/  IMAD.WIDE R148, R13.reuse, 0x2, R190 ;  /* 0x000000020d947825 */ /* 0x041fe400078e02be */
[----:B------:R-:W2:Y:S04]  /*61a0*/  LDL.64 R190, [R1+0x4c0] ;  /* 0x0004c00001be7983 */ /* 0x000ea80000100a00 */
[----:B------:R0:W2:Y:S01]  /*61b0*/  LDG.E.U16 R148, [R148.64] ;  /* 0x0000000494947981 */ /* 0x0000a2000c1e1500 */
[----:B------:R-:W-:-:S05]  /*61c0*/  IMAD.WIDE R150, R13, 0x2, R150 ;  /* 0x000000020d967825 */ /* 0x000fca00078e0296 */
[----:B0-----:R0:W2:Y:S02]  /*61d0*/  LDG.E.U16 R149, [R150.64] ;  /* 0x0000000496957981 */ /* 0x0010a4000c1e1500 */
[C---:B0-----:R-:W-:Y:S02]  /*61e0*/  IMAD.WIDE R150, R13.reuse, 0x2, R184 ;  /* 0x000000020d967825 */ /* 0x041fe400078e02b8 */
[----:B------:R-:W2:Y:S02]  /*61f0*/  LDL.64 R184, [R1+0x4f0] ;  /* 0x0004f00001b87983 */ /* 0x000ea40000100a00 */
[C---:B----4-:R-:W-:Y:S02]  /*6200*/  IMAD.WIDE R152, R13.reuse, 0x2, R152 ;  /* 0x000000020d987825 */ /* 0x050fe400078e0298 */
[----:B------:R0:W4:Y:S04]  /*6210*/  LDG.E.U16 R150, [R150.64] ;  /* 0x0000000496967981 */ /* 0x000128000c1e1500 */
[----:B-1----:R1:W4:Y:S02]  /*6220*/  LDG.E.U16 R147, [R152.64] ;  /* 0x0000000498937981 */ /* 0x002324000c1e1500 */
[----:B-1----:R-:W-:-:S02]  /*6230*/  IMAD.WIDE R152, R13, 0x2, R188 ;  /* 0x000000020d987825 */ /* 0x002fc400078e02bc */
[----:B------:R-:W4:Y:S02]  /*6240*/  LDL.64 R188, [R1+0x4d0] ;  /* 0x0004d00001bc7983 */ /* 0x000f240000100a00 */
[C---:B------:R-:W-:Y:S02]  /*6250*/  IMAD.WIDE R160, R13.reuse, 0x2, R160 ;  /* 0x000000020da07825 */ /* 0x040fe400078e02a0 */
[----:B------:R1:W4:Y:S02]  /*6260*/  LDG.E.U16 R168, [R152.64] ;  /* 0x0000000498a87981 */ /* 0x000324000c1e1500 */
[C---:B------:R-:W-:Y:S02]  /*6270*/  IMAD.WIDE R166, R13.reuse, 0x2, R166 ;  /* 0x000000020da67825 */ /* 0x040fe400078e02a6 */
[----:B0-----:R3:W4:Y:S04]  /*6280*/  LDG.E.U16 R151, [R160.64] ;  /* 0x00000004a0977981 */ /* 0x001728000c1e1500 */
[----:B------:R0:W4:Y:S01]  /*6290*/  LDG.E.U16 R166, [R166.64] ;  /* 0x00000004a6a67981 */ /* 0x000122000c1e1500 */
[----:B-1----:R-:W-:-:S03]  /*62a0*/  IMAD.WIDE R152, R13, 0x2, R182 ;  /* 0x000000020d987825 */ /* 0x002fc600078e02b6 */
[----:B------:R-:W4:Y:S01]  /*62b0*/  LDL.64 R182, [R1+0x4b0] ;  /* 0x0004b00001b67983 */ /* 0x000f220000100a00 */
[----:B---3--:R-:W-:-:S03]  /*62c0*/  IMAD.WIDE R160, R13, 0x2, R170 ;  /* 0x000000020da07825 */ /* 0x008fc600078e02aa */
[----:B------:R1:W3:Y:S04]  /*62d0*/  LDG.E.U16 R170, [R152.64] ;  /* 0x0000000498aa7981 */ /* 0x0002e8000c1e1500 */
[----:B0-----:R0:W3:Y:S01]  /*62e0*/  LDG.E.U16 R167, [R158.64] ;  /* 0x000000049ea77981 */ /* 0x0010e2000c1e1500 */
[----:B-1----:R-:W-:-:S03]  /*62f0*/  IMAD.WIDE R152, R13, 0x2, R192 ;  /* 0x000000020d987825 */ /* 0x002fc600078e02c0 */
[----:B------:R-:W3:Y:S01]  /*6300*/  LDL.64 R192, [R1+0x4a8] ;  /* 0x0004a80001c07983 */ /* 0x000ee20000100a00 */
[----:B------:R-:W-:-:S03]  /*6310*/  IMAD.WIDE R162, R13, 0x2, R162 ;  /* 0x000000020da27825 */ /* 0x000fc600078e02a2 */
[----:B------:R1:W3:Y:S01]  /*6320*/  LDG.E.U16 R176, [R152.64] ;  /* 0x0000000498b07981 */ /* 0x0002e2000c1e1500 */
[----:B0-----:R-:W-:-:S03]  /*6330*/  IMAD.WIDE R158, R13, 0x2, R172 ;  /* 0x000000020d9e7825 */ /* 0x001fc600078e02ac */
[----:B------:R2:W3:Y:S04]  /*6340*/  LDG.E.U16 R173, [R162.64] ;  /* 0x00000004a2ad7981 */ /* 0x0004e8000c1e1500 */
[----:B------:R0:W3:Y:S04]  /*6350*/  LDG.E.U16 R172, [R160.64] ;  /* 0x00000004a0ac7981 */ /* 0x0000e8000c1e1500 */
[----:B------:R1:W3:Y:S01]  /*6360*/  LDG.E.U16 R171, [R158.64] ;  /* 0x000000049eab7981 */ /* 0x0002e2000c1e1500 */
[----:B0-----:R-:W-:-:S03]  /*6370*/  IMAD.WIDE R160, R13, 0x2, R194 ;  /* 0x000000020da07825 */ /* 0x001fc600078e02c2 */
[----:B------:R-:W3:Y:S01]  /*6380*/  LDL.64 R194, [R1+0x498] ;  /* 0x0004980001c27983 */ /* 0x000ee20000100a00 */
[----:B-----5:R-:W-:-:S03]  /*6390*/  IMAD.WIDE R164, R13, 0x2, R164 ;  /* 0x000000020da47825 */ /* 0x020fc600078e02a4 */
[----:B------:R4:W5:Y:S01]  /*63a0*/  LDG.E.U16 R180, [R160.64] ;  /* 0x00000004a0b47981 */ /* 0x000962000c1e1500 */
[----:B-1----:R-:W-:-:S03]  /*63b0*/  IMAD.WIDE R158, R13, 0x2, R218 ;  /* 0x000000020d9e7825 */ /* 0x002fc600078e02da */
[----:B------:R0:W5:Y:S04]  /*63c0*/  LDG.E.U16 R174, [R164.64] ;  /* 0x00000004a4ae7981 */ /* 0x000168000c1e1500 */
[----:B------:R1:W5:Y:S01]  /*63d0*/  LDG.E.U16 R178, [R158.64] ;  /* 0x000000049eb27981 */ /* 0x000362000c1e1500 */
[----:B------:R-:W-:-:S03]  /*63e0*/  IMAD.WIDE R152, R13, 0x2, R214 ;  /* 0x000000020d987825 */ /* 0x000fc600078e02d6 */
[----:B------:R-:W5:Y:S04]  /*63f0*/  LDL.64 R218, [R1+0x468] ;  /* 0x0004680001da7983 */ /* 0x000f680000100a00 */
[----:B------:R-:W5:Y:S01]  /*6400*/  LDL.64 R214, [R1+0x428] ;  /* 0x0004280001d67983 */ /* 0x000f620000100a00 */
[----:B0-----:R-:W-:-:S03]  /*6410*/  IMAD.WIDE R164, R13, 0x2, R186 ;  /* 0x000000020da47825 */ /* 0x001fc600078e02ba */
[----:B------:R-:W5:Y:S01]  /*6420*/  LDL.64 R186, [R1+0x490] ;  /* 0x0004900001ba7983 */ /* 0x000f620000100a00 */
[----:B-1----:R-:W-:-:S03]  /*6430*/  IMAD.WIDE R158, R13, 0x2, R196 ;  /* 0x000000020d9e7825 */ /* 0x002fc600078e02c4 */
[----:B------:R-:W5:Y:S04]  /*6440*/  LDL.64 R196, [R1+0x488] ;  /* 0x0004880001c47983 */ /* 0x000f680000100a00 */
[----:B------:R0:W5:Y:S04]  /*6450*/  LDG.E.U16 R164, [R164.64] ;  /* 0x00000004a4a47981 */ /* 0x000168000c1e1500 */
[----:B0-----:R0:W5:Y:S01]  /*6460*/  LDG.E.U16 R165, [R158.64] ;  /* 0x000000049ea57981 */ /* 0x001162000c1e1500 */
[----:B--2---:R-:W-:-:S03]  /*6470*/  IMAD.WIDE R162, R13, 0x2, R184 ;  /* 0x000000020da27825 */ /* 0x004fc600078e02b8 */
[----:B------:R-:W2:Y:S04]  /*6480*/  LDL.64 R184, [R1+0x4a0] ;  /* 0x0004a00001b87983 */ /* 0x000ea80000100a00 */
[----:B------:R1:W5:Y:S01]  /*6490*/  LDG.E.U16 R162, [R162.64] ;  /* 0x00000004a2a27981 */ /* 0x000362000c1e1500 */
[----:B0-----:R-:W-:-:S03]  /*64a0*/  IMAD.WIDE R158, R13, 0x2, R190 ;  /* 0x000000020d9e7825 */ /* 0x001fc600078e02be */
[----:B------:R-:W5:Y:S04]  /*64b0*/  LDL.64 R190, [R1+0x470] ;  /* 0x0004700001be7983 */ /* 0x000f680000100a00 */
[----:B------:R0:W5:Y:S04]  /*64c0*/  LDG.E.U16 R158, [R158.64] ;  /* 0x000000049e9e7981 */ /* 0x000168000c1e1500 */
[----:B-1----:R1:W5:Y:S01]  /*64d0*/  LDG.E.U16 R163, [R152.64] ;  /* 0x0000000498a37981 */ /* 0x002362000c1e1500 */
[----:B----4-:R-:W-:-:S03]  /*64e0*/  IMAD.WIDE R160, R13, 0x2, R188 ;  /* 0x000000020da07825 */ /* 0x010fc600078e02bc */
[----:B------:R-:W4:Y:S04]  /*64f0*/  LDL.64 R188, [R1+0x480] ;  /* 0x0004800001bc7983 */ /* 0x000f280000100a00 */
[----:B------:R0:W4:Y:S01]  /*6500*/  LDG.E.U16 R160, [R160.64] ;  /* 0x00000004a0a07981 */ /* 0x000122000c1e1500 */
[----:B-1----:R-:W-:-:S03]  /*6510*/  IMAD.WIDE R152, R13, 0x2, R198 ;  /* 0x000000020d987825 */ /* 0x002fc600078e02c6 */
[----:B------:R-:W4:Y:S04]  /*6520*/  LDL.64 R198, [R1+0x478] ;  /* 0x0004780001c67983 */ /* 0x000f280000100a00 */
[----:B0-----:R0:W4:Y:S02]  /*6530*/  LDG.E.U16 R161, [R152.64] ;  /* 0x0000000498a17981 */ /* 0x001124000c1e1500 */
[C---:B0-----:R-:W-:Y:S02]  /*6540*/  IMAD.WIDE R152, R13.reuse, 0x2, R200 ;  /* 0x000000020d987825 */ /* 0x041fe400078e02c8 */
[----:B------:R-:W4:Y:S04]  /*6550*/  LDL.64 R200, [R1+0x430] ;  /* 0x0004300001c87983 */ /* 0x000f280000100a00 */
[----:B------:R0:W4:Y:S02]  /*6560*/  LDG.E.U16 R159, [R152.64] ;  /* 0x00000004989f7981 */ /* 0x000124000c1e1500 */
[----:B0-----:R-:W-:-:S05]  /*6570*/  IMAD.WIDE R152, R13, 0x2, R182 ;  /* 0x000000020d987825 */ /* 0x001fca00078e02b6 */
[----:B------:R3:W4:Y:S02]  /*6580*/  LDG.E.U16 R182, [R152.64] ;  /* 0x0000000498b67981 */ /* 0x000724000c1e1500 */
[C---:B---3--:R-:W-:Y:S02]  /*6590*/  IMAD.WIDE R152, R13.reuse, 0x2, R192 ;  /* 0x000000020d987825 */ /* 0x048fe400078e02c0 */
[----:B------:R-:W3:Y:S04]  /*65a0*/  LDL.64 R192, [R1+0x438] ;  /* 0x0004380001c07983 */ /* 0x000ee80000100a00 */
[----:B------:R2:W3:Y:S02]  /*65b0*/  LDG.E.U16 R183, [R152.64] ;  /* 0x0000000498b77981 */ /* 0x0004e4000c1e1500 */
[----:B--2---:R-:W-:-:S05]  /*65c0*/  IMAD.WIDE R152, R13, 0x2, R184 ;  /* 0x000000020d987825 */ /* 0x004fca00078e02b8 */
[----:B------:R0:W2:Y:S02]  /*65d0*/  LDG.E.U16 R184, [R152.64] ;  /* 0x0000000498b87981 */ /* 0x0000a4000c1e1500 */
[C---:B0-----:R-:W-:Y:S02]  /*65e0*/  IMAD.WIDE R152, R13.reuse, 0x2, R194 ;  /* 0x000000020d987825 */ /* 0x041fe400078e02c2 */
[----:B------:R-:W2:Y:S04]  /*65f0*/  LDL.64 R194, [R1+0x460] ;  /* 0x0004600001c27983 */ /* 0x000ea80000100a00 */
[----:B------:R5:W2:Y:S02]  /*6600*/  LDG.E.U16 R185, [R152.64] ;  /* 0x0000000498b97981 */ /* 0x000aa4000c1e1500 */
[----:B-----5:R-:W-:-:S05]  /*6610*/  IMAD.WIDE R152, R13, 0x2, R186 ;  /* 0x000000020d987825 */ /* 0x020fca00078e02ba */
[----:B------:R0:W5:Y:S02]  /*6620*/  LDG.E.U16 R186, [R152.64] ;  /* 0x0000000498ba7981 */ /* 0x000164000c1e1500 */
[C---:B0-----:R-:W-:Y:S02]  /*6630*/  IMAD.WIDE R152, R13.reuse, 0x2, R196 ;  /* 0x000000020d987825 */ /* 0x041fe400078e02c4 */
[----:B------:R-:W5:Y:S04]  /*6640*/  LDL.64 R196, [R1+0x420] ;  /* 0x0004200001c47983 */ /* 0x000f680000100a00 */
[----:B------:R4:W5:Y:S02]  /*6650*/  LDG.E.U16 R187, [R152.64] ;  /* 0x0000000498bb7981 */ /* 0x000964000c1e1500 */
[----:B----4-:R-:W-:-:S05]  /*6660*/  IMAD.WIDE R152, R13, 0x2, R188 ;  /* 0x000000020d987825 */ /* 0x010fca00078e02bc */
[----:B------:R0:W4:Y:S02]  /*6670*/  LDG.E.U16 R188, [R152.64] ;  /* 0x0000000498bc7981 */ /* 0x000124000c1e1500 */
[C---:B0-----:R-:W-:Y:S02]  /*6680*/  IMAD.WIDE R152, R13.reuse, 0x2, R198 ;  /* 0x000000020d987825 */ /* 0x041fe400078e02c6 */
[----:B------:R-:W4:Y:S04]  /*6690*/  LDL.64 R198, [R1+0x410] ;  /* 0x0004100001c67983 */ /* 0x000f280000100a00 */
[----:B------:R0:W4:Y:S02]  /*66a0*/  LDG.E.U16 R189, [R152.64] ;  /* 0x0000000498bd7981 */ /* 0x000124000c1e1500 */
[----:B0-----:R-:W-:-:S05]  /*66b0*/  IMAD.WIDE R152, R13, 0x2, R190 ;  /* 0x000000020d987825 */ /* 0x001fca00078e02be */
[----:B------:R0:W4:Y:S02]  /*66c0*/  LDG.E.U16 R190, [R152.64] ;  /* 0x0000000498be7981 */ /* 0x000124000c1e1500 */
[C---:B0-----:R-:W-:Y:S02]  /*66d0*/  IMAD.WIDE R152, R13.reuse, 0x2, R218 ;  /* 0x000000020d987825 */ /* 0x041fe400078e02da */
[----:B------:R-:W4:Y:S04]  /*66e0*/  LDL.64 R218, [R1+0x450] ;  /* 0x0004500001da7983 */ /* 0x000f280000100a00 */
[----:B------:R3:W4:Y:S02]  /*66f0*/  LDG.E.U16 R191, [R152.64] ;  /* 0x0000000498bf7981 */ /* 0x000724000c1e1500 */
[----:B---3--:R-:W-:-:S05]  /*6700*/  IMAD.WIDE R152, R13, 0x2, R192 ;  /* 0x000000020d987825 */ /* 0x008fca00078e02c0 */
[----:B------:R0:W3:Y:S02]  /*6710*/  LDG.E.U16 R192, [R152.64] ;  /* 0x0000000498c07981 */ /* 0x0000e4000c1e1500 */
[C---:B0-----:R-:W-:Y:S02]  /*6720*/  IMAD.WIDE R152, R13.reuse, 0x2, R200 ;  /* 0x000000020d987825 */ /* 0x041fe400078e02c8 */
        /* <DEDUP_REMOVED lines=17> */
[----:B---3--:R-:W-:-:S05]  /*6840*/  IMAD.WIDE R152, R13, 0x2, R200 ;  /* 0x000000020d987825 */ /* 0x008fca00078e02c8 */
[----:B------:R2:W3:Y:S02]  /*6850*/  LDG.E.U16 R200, [R152.64] ;  /* 0x0000000498c87981 */ /* 0x0004e4000c1e1500 */
[C---:B--2---:R-:W-:Y:S02]  /*6860*/  IMAD.WIDE R152, R13.reuse, 0x2, R214 ;  /* 0x000000020d987825 */ /* 0x044fe400078e02d6 */
[----:B------:R-:W2:Y:S04]  /*6870*/  LDL.64 R214, [R1+0x3d8] ;  /* 0x0003d80001d67983 */ /* 0x000ea80000100a00 */
[----:B------:R0:W3:Y:S02]  /*6880*/  LDG.E.U16 R201, [R152.64] ;  /* 0x0000000498c97981 */ /* 0x0000e4000c1e1500 */
[----:B0-----:R-:W-:-:S02]  /*6890*/  IMAD.WIDE R152, R13, 0x2, R218 ;  /* 0x000000020d987825 */ /* 0x001fc400078e02da */
[----:B------:R-:W3:Y:S04]  /*68a0*/  LDL.64 R218, [R1+0x440] ;  /* 0x0004400001da7983 */ /* 0x000ee80000100a00 */
[----:B------:R5:W3:Y:S02]  /*68b0*/  LDG.E.U16 R202, [R152.64] ;  /* 0x0000000498ca7981 */ /* 0x000ae4000c1e1500 */
[C---:B-----5:R-:W-:Y:S02]  /*68c0*/  IMAD.WIDE R152, R13.reuse, 0x2, R222 ;  /* 0x000000020d987825 */ /* 0x060fe400078e02de */
[----:B------:R-:W5:Y:S04]  /*68d0*/  LDL.64 R222, [R1+0x3b8] ;  /* 0x0003b80001de7983 */ /* 0x000f680000100a00 */
[----:B------:R0:W4:Y:S02]  /*68e0*/  LDG.E.U16 R204, [R152.64] ;  /* 0x0000000498cc7981 */ /* 0x000124000c1e1500 */
[----:B0-----:R-:W-:-:S02]  /*68f0*/  IMAD.WIDE R152, R13, 0x2, R246 ;  /* 0x000000020d987825 */ /* 0x001fc400078e02f6 */
[----:B------:R-:W5:Y:S04]  /*6900*/  LDL.64 R246, [R1+0x98] ;  /* 0x0000980001f67983 */ /* 0x000f680000100a00 */
[----:B------:R0:W5:Y:S02]  /*6910*/  LDG.E.U16 R206, [R152.64] ;  /* 0x0000000498ce7981 */ /* 0x000164000c1e1500 */
[C---:B0-----:R-:W-:Y:S02]  /*6920*/  IMAD.WIDE R152, R13.reuse, 0x2, R242 ;  /* 0x000000020d987825 */ /* 0x041fe400078e02f2 */
[----:B------:R-:W5:Y:S04]  /*6930*/  LDL.64 R242, [R1+0x28] ;  /* 0x0000280001f27983 */ /* 0x000f680000100a00 */
[----:B------:R0:W5:Y:S02]  /*6940*/  LDG.E.U16 R208, [R152.64] ;  /* 0x0000000498d07981 */ /* 0x000164000c1e1500 */
[----:B0-----:R-:W-:-:S02]  /*6950*/  IMAD.WIDE R152, R13, 0x2, R238 ;  /* 0x000000020d987825 */ /* 0x001fc400078e02ee */
[----:B------:R-:W5:Y:S04]  /*6960*/  LDL.64 R238, [R1+0x100] ;  /* 0x0001000001ee7983 */ /* 0x000f680000100a00 */
[----:B------:R0:W5:Y:S02]  /*6970*/  LDG.E.U16 R210, [R152.64] ;  /* 0x0000000498d27981 */ /* 0x000164000c1e1500 */
[C---:B0-----:R-:W-:Y:S02]  /*6980*/  IMAD.WIDE R152, R13.reuse, 0x2, R234 ;  /* 0x000000020d987825 */ /* 0x041fe400078e02ea */
[----:B------:R-:W5:Y:S04]  /*6990*/  LDL.64 R234, [R1+0xf8] ;  /* 0x0000f80001ea7983 */ /* 0x000f680000100a00 */
[----:B------:R2:W5:Y:S02]  /*69a0*/  LDG.E.U16 R212, [R152.64] ;  /* 0x0000000498d47981 */ /* 0x000564000c1e1500 */
[----:B--2---:R-:W-:-:S05]  /*69b0*/  IMAD.WIDE R152, R13, 0x2, R214 ;  /* 0x000000020d987825 */ /* 0x004fca00078e02d6 */
[----:B------:R0:W2:Y:S02]  /*69c0*/  LDG.E.U16 R214, [R152.64] ;  /* 0x0000000498d67981 */ /* 0x0000a4000c1e1500 */
[C---:B0-----:R-:W-:Y:S02]  /*69d0*/  IMAD.WIDE R152, R13.reuse, 0x2, R230 ;  /* 0x000000020d987825 */ /* 0x041fe400078e02e6 */
[----:B------:R-:W2:Y:S04]  /*69e0*/  LDL.64 R230, [R1+0xf0] ;  /* 0x0000f00001e67983 */ /* 0x000ea80000100a00 */
[----:B------:R3:W2:Y:S02]  /*69f0*/  LDG.E.U16 R215, [R152.64] ;  /* 0x0000000498d77981 */ /* 0x0006a4000c1e1500 */
[----:B---3--:R-:W-:-:S05]  /*6a00*/  IMAD.WIDE R152, R13, 0x2, R218 ;  /* 0x000000020d987825 */ /* 0x008fca00078e02da */
[----:B------:R4:W3:Y:S02]  /*6a10*/  LDG.E.U16 R218, [R152.64] ;  /* 0x0000000498da7981 */ /* 0x0008e4000c1e1500 */
[C---:B----4-:R-:W-:Y:S02]  /*6a20*/  IMAD.WIDE R152, R13.reuse, 0x2, R226 ;  /* 0x000000020d987825 */ /* 0x050fe400078e02e2 */
[----:B------:R-:W4:Y:S04]  /*6a30*/  LDL.64 R226, [R1+0x158] ;  /* 0x0001580001e27983 */ /* 0x000f280000100a00 */
[----:B------:R5:W2:Y:S02]  /*6a40*/  LDG.E.U16 R219, [R152.64] ;  /* 0x0000000498db7981 */ /* 0x000aa4000c1e1500 */
[----:B-----5:R-:W-:-:S06]  /*6a50*/  IMAD.WIDE R152, R13, 0x2, R222 ;  /* 0x000000020d987825 */ /* 0x020fcc00078e02de */
[----:B------:R-:W5:Y:S04]  /*6a60*/  LDG.E.U16 R152, [R152.64] ;  /* 0x0000000498987981 */ /* 0x000f68000c1e1500 */
[----:B------:R-:W-:Y:S01]  /*6a70*/  BAR.SYNC.DEFER_BLOCKING 0x0 ;  /* 0x0000000000007b1d */ /* 0x000fe20000010000 */
[C---:B------:R-:W-:Y:S02]  /*6a80*/  LOP3.LUT R222, R0.reuse, 0x10, RZ, 0x3c, !PT ;  /* 0x0000001000de7812 */ /* 0x040fe400078e3cff */
[----:B------:R-:W-:-:S03]  /*6a90*/  LOP3.LUT R223, R0, 0x20, RZ, 0x3c, !PT ;  /* 0x0000002000df7812 */ /* 0x000fc600078e3cff */
[----:B------:R-:W-:Y:S04]  /*6aa0*/  STS.U16 [R0], R169 ;  /* 0x000000a900007388 */ /* 0x000fe80000000400 */
        /* <DEDUP_REMOVED lines=39> */
[----:B0-----:R-:W-:-:S03]  /*6d20*/  LOP3.LUT R222, R0, 0x30, RZ, 0x3c, !PT ;  /* 0x0000003000de7812 */ /* 0x001fc600078e3cff */
        /* <DEDUP_REMOVED lines=16> */
[----:B------:R-:W-:-:S03]  /*6e30*/  LOP3.LUT R4, R0, 0x40, RZ, 0x3c, !PT ;  /* 0x0000004000047812 */ /* 0x000fc600078e3cff */
        /* <DEDUP_REMOVED lines=57> */
[----:B--2---:R-:W-:Y:S04]  /*71d0*/  STS.U16 [R4+0xf800], R214 ;  /* 0x00f800d604007388 */ /* 0x004fe80000000400 */
        /* <DEDUP_REMOVED lines=14> */
[----:B---3--:R-:W-:Y:S04]  /*72c0*/  STS.U16 [R3+0xde00], R218 ;  /* 0x00de00da03007388 */ /* 0x008fe80000000400 */
[----:B------:R-:W-:Y:S04]  /*72d0*/  STS.U16 [R3+0xfc00], R219 ;  /* 0x00fc00db03007388 */ /* 0x000fe80000000400 */
[----:B-----5:R0:W-:Y:S04]  /*72e0*/  STS.U16 [R3+0xfe00], R152 ;  /* 0x00fe009803007388 */ /* 0x0201e80000000400 */
[----:B------:R-:W-:Y:S06]  /*72f0*/  BAR.SYNC.DEFER_BLOCKING 0x0 ;  /* 0x0000000000007b1d */ /* 0x000fec0000010000 */
[----:B------:R-:W1:Y:S04]  /*7300*/  S2R R222, SR_TID.X ;  /* 0x0000000000de7919 */ /* 0x000e680000002100 */
[----:B------:R-:W2:Y:S04]  /*7310*/  LDL.64 R112, [R1+0x378] ;  /* 0x0003780001707983 */ /* 0x000ea80000100a00 */
[----:B------:R-:W3:Y:S04]  /*7320*/  LDL.64 R116, [R1+0x2e8] ;  /* 0x0002e80001747983 */ /* 0x000ee80000100a00 */
[----:B------:R-:W5:Y:S04]  /*7330*/  LDL.64 R122, [R1+0x2d8] ;  /* 0x0002d800017a7983 */ /* 0x000f680000100a00 */
[----:B------:R-:W2:Y:S04]  /*7340*/  LDL.64 R130, [R1+0x2b8] ;  /* 0x0002b80001827983 */ /* 0x000ea80000100a00 */
[----:B------:R-:W-:Y:S04]  /*7350*/  LDSM.16.MT88.4 R40, [R11+0x10000] ;  /* 0x010000000b28783b */ /* 0x000fe80000004200 */
[----:B------:R-:W1:Y:S04]  /*7360*/  LDSM.16.M88.4 R24, [R10] ;  /* 0x000000000a18783b */ /* 0x000e680000000200 */
[----:B------:R-:W4:Y:S04]  /*7370*/  LDSM.16.MT88.4 R36, [R252+0x10000] ;  /* 0x01000000fc24783b */ /* 0x000f280000004200 */
[----:B------:R-:W4:Y:S04]  /*7380*/  LDSM.16.MT88.4 R28, [R11+0x10400] ;  /* 0x010400000b1c783b */ /* 0x000f280000004200 */
[----:B------:R-:W4:Y:S01]  /*7390*/  LDSM.16.MT88.4 R16, [R252+0x10400] ;  /* 0x01040000fc10783b */ /* 0x000f220000004200 */
[----:B0-----:R-:W-:-:S03]  /*73a0*/  LOP3.LUT R3, R10, 0x40, RZ, 0x3c, !PT ;  /* 0x000000400a037812 */ /* 0x001fc600078e3cff */
[----:B------:R-:W-:Y:S04]  /*73b0*/  LDSM.16.MT88.4 R44, [R11+0x10800] ;  /* 0x010800000b2c783b */ /* 0x000fe80000004200 */
[----:B------:R-:W0:Y:S04]  /*73c0*/  LDSM.16.M88.4 R20, [R3] ;  /* 0x000000000314783b */ /* 0x000e280000000200 */
[----:B------:R-:W0:Y:S04]  /*73d0*/  LDSM.16.MT88.4 R32, [R252+0x10800] ;  /* 0x01080000fc20783b */ /* 0x000e280000004200 */
[----:B------:R-:W2:Y:S04]  /*73e0*/  LDL.64 R120, [R1+0x2a8] ;  /* 0x0002a80001787983 */ /* 0x000ea80000100a00 */
[----:B------:R-:W2:Y:S04]  /*73f0*/  LDL.64 R124, [R1+0x278] ;  /* 0x00027800017c7983 */ /* 0x000ea80000100a00 */
[----:B------:R-:W2:Y:S01]  /*7400*/  LDL.64 R126, [R1+0x288] ;  /* 0x00028800017e7983 */ /* 0x000ea20000100a00 */
[-C--:B-1----:R-:W-:Y:S03]  /*7410*/  HMMA.16816.F32.BF16 R40, R40, R24.reuse, RZ ;  /* 0x000000182828723c */ /* 0x082fe600000418ff */
[----:B------:R-:W2:Y:S04]  /*7420*/  LDL.64 R132, [R1+0x268] ;  /* 0x0002680001847983 */ /* 0x000ea80000100a00 */
[----:B------:R-:W2:Y:S01]  /*7430*/  LDL.64 R128, [R1+0x298] ;  /* 0x0002980001807983 */ /* 0x000ea20000100a00 */
[----:B----4-:R-:W-:Y:S03]  /*7440*/  HMMA.16816.F32.BF16 R36, R36, R24, RZ ;  /* 0x000000182424723c */ /* 0x010fe600000418ff */
[----:B------:R-:W4:Y:S04]  /*7450*/  LDL.64 R134, [R1+0x238] ;  /* 0x0002380001867983 */ /* 0x000f280000100a00 */
[----:B------:R-:W2:Y:S04]  /*7460*/  LDL.64 R118, [R1+0x290] ;  /* 0x0002900001767983 */ /* 0x000ea80000100a00 */
[----:B------:R-:W2:Y:S04]  /*7470*/  LDL.64 R136, [R1+0x248] ;  /* 0x0002480001887983 */ /* 0x000ea80000100a00 */
[----:B------:R-:W2:Y:S01]  /*7480*/  LDL.64 R142, [R1+0x228] ;  /* 0x00022800018e7983 */ /* 0x000ea20000100a00 */
[-C--:B------:R-:W-:Y:S03]  /*7490*/  HMMA.16816.F32.BF16 R28, R28, R26.reuse, R40 ;  /* 0x0000001a1c1c723c */ /* 0x080fe60000041828 */
[----:B------:R-:W-:Y:S04]  /*74a0*/  LDSM.16.MT88.4 R40, [R11+0x11000] ;  /* 0x011000000b28783b */ /* 0x000fe80000004200 */
[----:B------:R-:W2:Y:S01]  /*74b0*/  LDL.64 R140, [R1+0x218] ;  /* 0x00021800018c7983 */ /* 0x000ea20000100a00 */
[----:B------:R-:W-:Y:S03]  /*74c0*/  HMMA.16816.F32.BF16 R36, R16, R26, R36 ;  /* 0x0000001a1024723c */ /* 0x000fe60000041824 */
[----:B------:R-:W1:Y:S04]  /*74d0*/  LDSM.16.MT88.4 R24, [R11+0x10c00] ;  /* 0x010c00000b18783b */ /* 0x000e680000004200 */
[----:B------:R-:W1:Y:S04]  /*74e0*/  LDSM.16.MT88.4 R16, [R252+0x10c00] ;  /* 0x010c0000fc10783b */ /* 0x000e680000004200 */
[----:B------:R-:W2:Y:S04]  /*74f0*/  LDL.64 R148, [R1+0x208] ;  /* 0x0002080001947983 */ /* 0x000ea80000100a00 */
[----:B------:R-:W2:Y:S01]  /*7500*/  LDL.64 R160, [R1+0x1d8] ;  /* 0x0001d80001a07983 */ /* 0x000ea20000100a00 */
[-C--:B0-----:R-:W-:Y:S03]  /*7510*/  HMMA.16816.F32.BF16 R44, R44, R20.reuse, R28 ;  /* 0x000000142c2c723c */ /* 0x081fe6000004181c */
[----:B------:R-:W0:Y:S04]  /*7520*/  LDSM.16.M88.4 R28, [R10+0x80] ;  /* 0x000080000a1c783b */ /* 0x000e280000000200 */
[----:B------:R-:W2:Y:S01]  /*7530*/  LDL.64 R198, [R1+0x1e8] ;  /* 0x0001e80001c67983 */ /* 0x000ea20000100a00 */
[----:B------:R-:W-:Y:S03]  /*7540*/  HMMA.16816.F32.BF16 R32, R32, R20, R36 ;  /* 0x000000142020723c */ /* 0x000fe60000041824 */
[----:B------:R-:W0:Y:S04]  /*7550*/  LDSM.16.MT88.4 R36, [R252+0x11000] ;  /* 0x01100000fc24783b */ /* 0x000e280000004200 */
[----:B------:R-:W2:Y:S04]  /*7560*/  LDL.64 R144, [R1+0x1c8] ;  /* 0x0001c80001907983 */ /* 0x000ea80000100a00 */
[----:B------:R-:W2:Y:S04]  /*7570*/  LDL.64 R146, [R1+0x1f8] ;  /* 0x0001f80001927983 */ /* 0x000ea80000100a00 */
[----:B------:R-:W2:Y:S01]  /*7580*/  LDL.64 R158, [R1+0x1b8] ;  /* 0x0001b800019e7983 */ /* 0x000ea20000100a00 */
[-C--:B-1----:R-:W-:Y:S03]  /*7590*/  HMMA.16816.F32.BF16 R24, R24, R22.reuse, R44 ;  /* 0x000000161818723c */ /* 0x082fe6000004182c */
        /* <DEDUP_REMOVED lines=13> */
[----:B------:R-:W2:Y:S05]  /*7670*/  LDL.64 R218, [R1+0x130] ;  /* 0x0001300001da7983 */ /* 0x000eaa0000100a00 */
[-C--:B-1----:R-:W-:Y:S01]  /*7680*/  HMMA.16816.F32.BF16 R20, R20, R30.reuse, R40 ;  /* 0x0000001e1414723c */ /* 0x082fe20000041828 */
[----:B------:R-:W-:Y:S07]  /*7690*/  LDSM.16.MT88.4 R40, [R11+0x12000] ;  /* 0x012000000b28783b */ /* 0x000fee0000004200 */
[----:B------:R-:W-:Y:S01]  /*76a0*/  HMMA.16816.F32.BF16 R36, R16, R30, R36 ;  /* 0x0000001e1024723c */ /* 0x000fe20000041824 */
[----:B------:R-:W1:Y:S04]  /*76b0*/  LDSM.16.MT88.4 R28, [R11+0x11c00] ;  /* 0x011c00000b1c783b */ /* 0x000e680000004200 */
[----:B------:R-:W1:Y:S11]  /*76c0*/  LDSM.16.MT88.4 R16, [R252+0x11c00] ;  /* 0x011c0000fc10783b */ /* 0x000e760000004200 */
[-C--:B0-----:R-:W-:Y:S01]  /*76d0*/  HMMA.16816.F32.BF16 R44, R44, R24.reuse, R20 ;  /* 0x000000182c2c723c */ /* 0x081fe20000041814 */
[----:B------:R-:W0:Y:S07]  /*76e0*/  LDSM.16.M88.4 R20, [R10+0x100] ;  /* 0x000100000a14783b */ /* 0x000e2e0000000200 */
[----:B------:R-:W-:Y:S01]  /*76f0*/  HMMA.16816.F32.BF16 R32, R32, R24, R36 ;  /* 0x000000182020723c */ /* 0x000fe20000041824 */
[----:B------:R-:W0:Y:S11]  /*7700*/  LDSM.16.MT88.4 R36, [R252+0x12000] ;  /* 0x01200000fc24783b */ /* 0x000e360000004200 */
[----:B------:R-:W-:Y:S04]  /*7710*/  @!UPT UIADD3 URZ, URZ, URZ, URZ ;  /* 0x0000003f3f3ff290 */ /* 0x000fe8000fffe03f */
        /* <DEDUP_REMOVED lines=14> */
[----:B------:R-:W3:Y:S11]  /*7800*/  LDSM.16.MT88.4 R20, [R252+0x12c00] ;  /* 0x012c0000fc14783b */ /* 0x000ef60000004200 */
[-C--:B0-----:R-:W-:Y:S01]  /*7810*/  HMMA.16816.F32.BF16 R44, R44, R28.reuse, R24 ;  /* 0x0000001c2c2c723c */ /* 0x081fe20000041818 */
[----:B------:R-:W0:Y:S07]  /*7820*/  LDSM.16.M88.4 R24, [R10+0x180] ;  /* 0x000180000a18783b */ /* 0x000e2e0000000200 */
[----:B------:R-:W-:Y:S01]  /*7830*/  HMMA.16816.F32.BF16 R32, R32, R28, R36 ;  /* 0x0000001c2020723c */ /* 0x000fe20000041824 */
[----:B------:R-:W0:Y:S11]  /*7840*/  LDSM.16.MT88.4 R36, [R252+0x13000] ;  /* 0x01300000fc24783b */ /* 0x000e360000004200 */
[----:B------:R-:W-:Y:S04]  /*7850*/  @!UPT UIADD3 URZ, URZ, URZ, URZ ;  /* 0x0000003f3f3ff290 */ /* 0x000fe8000fffe03f */
[-C--:B-1----:R-:W-:Y:S01]  /*7860*/  HMMA.16816.F32.BF16 R16, R16, R30.reuse, R44 ;  /* 0x0000001e1010723c */ /* 0x082fe2000004182c */
[----:B------:R-:W-:Y:S07]  /*7870*/  LDSM.16.MT88.4 R44, [R252+0x13800] ;  /* 0x01380000fc2c783b */ /* 0x000fee0000004200 */
[----:B---3--:R-:W-:Y:S01]  /*7880*/  HMMA.16816.F32.BF16 R28, R20, R30, R32 ;  /* 0x0000001e141c723c */ /* 0x008fe20000041820 */
[----:B------:R-:W1:Y:S04]  /*7890*/  LDSM.16.MT88.4 R32, [R11+0x13400] ;  /* 0x013400000b20783b */ /* 0x000e680000004200 */
[----:B------:R-:W3:Y:S11]  /*78a0*/  LDSM.16.MT88.4 R20, [R252+0x13400] ;  /* 0x01340000fc14783b */ /* 0x000ef60000004200 */
[-C--:B0-----:R-:W-:Y:S01]  /*78b0*/  HMMA.16816.F32.BF16 R40, R40, R24.reuse, R16 ;  /* 0x000000182828723c */ /* 0x081fe20000041810 */
[----:B------:R-:W-:Y:S07]  /*78c0*/  LDSM.16.M88.4 R16, [R3+0x180] ;  /* 0x000180000310783b */ /* 0x000fee0000000200 */
        /* <DEDUP_REMOVED lines=9> */
[----:B------:R-:W-:Y:S07]  /*7960*/  LDSM.16.MT88.4 R32, [R11+0x14000] ;  /* 0x014000000b20783b */ /* 0x000fee0000004200 */
[----:B------:R-:W-:Y:S01]  /*7970*/  HMMA.16816.F32.BF16 R44, R44, R16, R36 ;  /* 0x000000102c2c723c */ /* 0x000fe20000041824 */
[----:B------:R-:W0:Y:S11]  /*7980*/  LDSM.16.M88.4 R36, [R10+0x200] ;  /* 0x000200000a24783b */ /* 0x000e360000000200 */
[----:B------:R-:W-:Y:S04]  /*7990*/  @!UPT UIADD3 URZ, URZ, URZ, URZ ;  /* 0x0000003f3f3ff290 */ /* 0x000fe8000fffe03f */
[-C--:B-1----:R-:W-:Y:S01]  /*79a0*/  HMMA.16816.F32.BF16 R20, R20, R18.reuse, R28 ;  /* 0x000000121414723c */ /* 0x082fe2000004181c */
[----:B------:R-:W-:Y:S07]  /*79b0*/  LDSM.16.MT88.4 R28, [R11+0x14800] ;  /* 0x014800000b1c783b */ /* 0x000fee0000004200 */
[----:B---3--:R-:W-:Y:S01]  /*79c0*/  HMMA.16816.F32.BF16 R44, R24, R18, R44 ;  /* 0x00000012182c723c */ /* 0x008fe2000004182c */
        /* <DEDUP_REMOVED lines=11> */
[----:B------:R-:W-:Y:S11]  /*7a80*/  LDSM.16.MT88.4 R36, [R11+0x15000] ;  /* 0x015000000b24783b */ /* 0x000ff60000004200 */
[-C--:B0-----:R-:W-:Y:S01]  /*7a90*/  HMMA.16816.F32.BF16 R20, R28, R32.reuse, R20 ;  /* 0x000000201c14723c */ /* 0x081fe20000041814 */
[----:B------:R-:W0:Y:S07]  /*7aa0*/  LDSM.16.M88.4 R28, [R10+0x280] ;  /* 0x000280000a1c783b */ /* 0x000e2e0000000200 */
[----:B------:R-:W-:Y:S01]  /*7ab0*/  HMMA.16816.F32.BF16 R44, R40, R32, R44 ;  /* 0x00000020282c723c */ /* 0x000fe2000004182c */
[----:B------:R-:W3:Y:S11]  /*7ac0*/  LDSM.16.MT88.4 R40, [R252+0x15000] ;  /* 0x01500000fc28783b */ /* 0x000ef60000004200 */
[----:B------:R-:W-:Y:S04]  /*7ad0*/  @!UPT UIADD3 URZ, URZ, URZ, URZ ;  /* 0x0000003f3f3ff290 */ /* 0x000fe8000fffe03f */
[-C--:B-1----:R-:W-:Y:S01]  /*7ae0*/  HMMA.16816.F32.BF16 R16, R16, R34.reuse, R20 ;  /* 0x000000221010723c */ /* 0x082fe20000041814 */
[----:B------:R-:W-:Y:S07]  /*7af0*/  LDSM.16.MT88.4 R20, [R252+0x15400] ;  /* 0x01540000fc14783b */ /* 0x000fee0000004200 */
[----:B------:R-:W-:Y:S01]  /*7b00*/  HMMA.16816.F32.BF16 R44, R24, R34, R44 ;  /* 0x00000022182c723c */ /* 0x000fe2000004182c */
[----:B------:R-:W1:Y:S04]  /*7b10*/  LDSM.16.MT88.4 R24, [R11+0x15400] ;  /* 0x015400000b18783b */ /* 0x000e680000004200 */
[----:B------:R-:W-:Y:S11]  /*7b20*/  LDSM.16.MT88.4 R32, [R11+0x15800] ;  /* 0x015800000b20783b */ /* 0x000ff60000004200 */
[-C--:B0-----:R-:W-:Y:S01]  /*7b30*/  HMMA.16816.F32.BF16 R16, R36, R28.reuse, R16 ;  /* 0x0000001c2410723c */ /* 0x081fe20000041810 */
[----:B------:R-:W0:Y:S07]  /*7b40*/  LDSM.16.M88.4 R36, [R3+0x280] ;  /* 0x000280000324783b */ /* 0x000e2e0000000200 */
[----:B---3--:R-:W-:Y:S01]  /*7b50*/  HMMA.16816.F32.BF16 R44, R40, R28, R44 ;  /* 0x0000001c282c723c */ /* 0x008fe2000004182c */
[----:B------:R-:W3:Y:S11]  /*7b60*/  LDSM.16.MT88.4 R40, [R252+0x15800] ;  /* 0x01580000fc28783b */ /* 0x000ef60000004200 */
[----:B------:R-:W-:Y:S04]  /*7b70*/  @!UPT UIADD3 URZ, URZ, URZ, URZ ;  /* 0x0000003f3f3ff290 */ /* 0x000fe8000fffe03f */
[-C--:B-1----:R-:W-:Y:S01]  /*7b80*/  HMMA.16816.F32.BF16 R16, R24, R30.reuse, R16 ;  /* 0x0000001e1810723c */ /* 0x082fe20000041810 */
[----:B------:R-:W-:Y:S07]  /*7b90*/  LDSM.16.MT88.4 R24, [R252+0x15c00] ;  /* 0x015c0000fc18783b */ /* 0x000fee0000004200 */
[----:B------:R-:W-:Y:S01]  /*7ba0*/  HMMA.16816.F32.BF16 R44, R20, R30, R44 ;  /* 0x0000001e142c723c */ /* 0x000fe2000004182c */
[----:B------:R-:W1:Y:S04]  /*7bb0*/  LDSM.16.MT88.4 R20, [R11+0x15c00] ;  /* 0x015c00000b14783b */ /* 0x000e680000004200 */
[----:B------:R-:W-:Y:S11]  /*7bc0*/  LDSM.16.M88.4 R28, [R10+0x300] ;  /* 0x000300000a1c783b */ /* 0x000ff60000000200 */
[-C--:B0-----:R-:W-:Y:S01]  /*7bd0*/  HMMA.16816.F32.BF16 R16, R32, R36.reuse, R16 ;  /* 0x000000242010723c */ /* 0x081fe20000041810 */
[----:B------:R-:W0:Y:S07]  /*7be0*/  LDSM.16.MT88.4 R32, [R11+0x16000] ;  /* 0x016000000b20783b */ /* 0x000e2e0000004200 */
        /* <DEDUP_REMOVED lines=14> */
[----:B------:R-:W1:Y:S07]  /*7cd0*/  LDSM.16.MT88.4 R24, [R11+0x16c00] ;  /* 0x016c00000b18783b */ /* 0x000e6e0000004200 */
[----:B------:R-:W-:Y:S01]  /*7ce0*/  HMMA.16816.F32.BF16 R44, R20, R30, R44 ;  /* 0x0000001e142c723c */ /* 0x000fe2000004182c */
[----:B------:R-:W2:Y:S04]  /*7cf0*/  LDSM.16.MT88.4 R20, [R252+0x16c00] ;  /* 0x016c0000fc14783b */ /* 0x000ea80000004200 */
        /* <DEDUP_REMOVED lines=8> */
[----:B--2---:R-:W-:Y:S01]  /*7d80*/  HMMA.16816.F32.BF16 R44, R20, R38, R44 ;  /* 0x00000026142c723c */ /* 0x004fe2000004182c */
[----:B------:R-:W1:Y:S04]  /*7d90*/  LDSM.16.MT88.4 R20, [R11+0x17400] ;  /* 0x017400000b14783b */ /* 0x000e680000004200 */
[----:B------:R-:W-:Y:S11]  /*7da0*/  LDSM.16.M88.4 R36, [R3+0x380] ;  /* 0x000380000324783b */ /* 0x000ff60000000200 */
[-C--:B0-----:R-:W-:Y:S01]  /*7db0*/  HMMA.16816.F32.BF16 R16, R28, R32.reuse, R16 ;  /* 0x000000201c10723c */ /* 0x081fe20000041810 */
[----:B------:R-:W0:Y:S07]  /*7dc0*/  LDSM.16.MT88.4 R28, [R11+0x17800] ;  /* 0x017800000b1c783b */ /* 0x000e2e0000004200 */
[----:B---3--:R-:W-:Y:S01]  /*7dd0*/  HMMA.16816.F32.BF16 R40, R40, R32, R44 ;  /* 0x000000202828723c */ /* 0x008fe2000004182c */
[----:B------:R-:W2:Y:S11]  /*7de0*/  LDSM.16.MT88.4 R44, [R252+0x17800] ;  /* 0x01780000fc2c783b */ /* 0x000eb60000004200 */
[----:B------:R-:W-:Y:S04]  /*7df0*/  @!UPT UIADD3 URZ, URZ, URZ, URZ ;  /* 0x0000003f3f3ff290 */ /* 0x000fe8000fffe03f */
[-C--:B-1----:R-:W-:Y:S01]  /*7e00*/  HMMA.16816.F32.BF16 R16, R20, R34.reuse, R16 ;  /* 0x000000221410723c */ /* 0x082fe20000041810 */
[----:B------:R-:W1:Y:S07]  /*7e10*/  LDSM.16.MT88.4 R20, [R11+0x17c00] ;  /* 0x017c00000b14783b */ /* 0x000e6e0000004200 */
[----:B------:R-:W-:Y:S01]  /*7e20*/  HMMA.16816.F32.BF16 R40, R24, R34, R40 ;  /* 0x000000221828723c */ /* 0x000fe20000041828 */
[----:B------:R-:W3:Y:S01]  /*7e30*/  LDSM.16.MT88.4 R24, [R252+0x17c00] ;  /* 0x017c0000fc18783b */ /* 0x000ee20000004200 */
[----:B------:R-:W-:-:S02]  /*7e40*/  LOP3.LUT R114, R222, 0xff, RZ, 0xc0, !PT ;  /* 0x000000ffde727812 */ /* 0x000fc400078ec0ff */
[----:B------:R-:W-:Y:S01]  /*7e50*/  LOP3.LUT R32, R222, 0x1c, RZ, 0xc0, !PT ;  /* 0x0000001cde207812 */ /* 0x000fe200078ec0ff */
[----:B------:R-:W4:Y:S01]  /*7e60*/  LDL.64 R34, [R1+0x388] ;  /* 0x0003880001227983 */ /* 0x000f220000100a00 */
[----:B------:R-:W-:-:S03]  /*7e70*/  IMAD.WIDE R118, R12, 0x2, R118 ;  /* 0x000000020c767825 */ /* 0x000fc600078e0276 */
[----:B------:R-:W4:Y:S07]  /*7e80*/  LDL.64 R222, [R1+0x148] ;  /* 0x0001480001de7983 */ /* 0x000f2e0000100a00 */
[-C--:B0-----:R-:W-:Y:S01]  /*7e90*/  HMMA.16816.F32.BF16 R16, R28, R36.reuse, R16 ;  /* 0x000000241c10723c */ /* 0x081fe20000041810 */
[----:B------:R-:W4:Y:S04]  /*7ea0*/  LDL.64 R28, [R1+0x3b0] ;  /* 0x0003b000011c7983 */ /* 0x000f280000100a00 */
[----:B------:R-:W4:Y:S03]  /*7eb0*/  LDL.64 R30, [R1+0x368] ;  /* 0x00036800011e7983 */ /* 0x000f260000100a00 */
[----:B--2---:R-:W-:Y:S01]  /*7ec0*/  HMMA.16816.F32.BF16 R40, R44, R36, R40 ;  /* 0x000000242c28723c */ /* 0x004fe20000041828 */
[----:B------:R-:W2:Y:S04]  /*7ed0*/  LDL.64 R36, [R1+0x3a0] ;  /* 0x0003a00001247983 */ /* 0x000ea80000100a00 */
[----:B------:R-:W2:Y:S04]  /*7ee0*/  LDL.64 R46, [R1+0x358] ;  /* 0x00035800012e7983 */ /* 0x000ea80000100a00 */
[----:B------:R-:W2:Y:S07]  /*7ef0*/  LDL.64 R44, [R1+0x338] ;  /* 0x00033800012c7983 */ /* 0x000eae0000100a00 */
[-C--:B-1----:R-:W-:Y:S08]  /*7f00*/  HMMA.16816.F32.BF16 R20, R20, R38.reuse, R16 ;  /* 0x000000261414723c */ /* 0x082ff00000041810 */
[----:B---3--:R-:W-:Y:S01]  /*7f10*/  HMMA.16816.F32.BF16 R16, R24, R38, R40 ;  /* 0x000000261810723c */ /* 0x008fe20000041828 */
[----:B------:R-:W3:Y:S04]  /*7f20*/  LDL.64 R40, [R1+0x370] ;  /* 0x0003700001287983 */ /* 0x000ee80000100a00 */
[----:B------:R-:W2:Y:S04]  /*7f30*/  LDL.64 R42, [R1+0x390] ;  /* 0x00039000012a7983 */ /* 0x000ea80000100a00 */
[----:B------:R-:W2:Y:S07]  /*7f40*/  LDL.64 R38, [R1+0x360] ;  /* 0x0003600001267983 */ /* 0x000eae0000100a00 */
[----:B------:R-:W-:-:S02]  /*7f50*/  FMUL R25, R20, c[0x0][0x188] ;  /* 0x0000620014197a20 */ /* 0x000fc40000400000 */
[----:B------:R-:W-:Y:S02]  /*7f60*/  FMUL R26, R21, c[0x0][0x188] ;  /* 0x00006200151a7a20 */ /* 0x000fe40000400000 */
[----:B------:R-:W-:Y:S02]  /*7f70*/  FMUL R15, R22, c[0x0][0x188] ;  /* 0x00006200160f7a20 */ /* 0x000fe40000400000 */
[----:B------:R-:W-:Y:S02]  /*7f80*/  FMUL R24, R23, c[0x0][0x188] ;  /* 0x0000620017187a20 */ /* 0x000fe40000400000 */
[----:B------:R-:W-:Y:S02]  /*7f90*/  FMUL R6, R16, c[0x0][0x188] ;  /* 0x0000620010067a20 */ /* 0x000fe40000400000 */
[----:B------:R-:W-:Y:S02]  /*7fa0*/  FMUL R4, R17, c[0x0][0x188] ;  /* 0x0000620011047a20 */ /* 0x000fe40000400000 */
[----:B------:R-:W-:-:S02]  /*7fb0*/  FMUL R5, R18, c[0x0][0x188] ;  /* 0x0000620012057a20 */ /* 0x000fc40000400000 */
[----:B------:R-:W-:Y:S01]  /*7fc0*/  FMUL R3, R19, c[0x0][0x188] ;  /* 0x0000620013037a20 */ /* 0x000fe20000400000 */
[----:B------:R-:W-:Y:S02]  /*7fd0*/  FMNMX R4, R6, R4, !PT ;  /* 0x0000000406047209 */ /* 0x000fe40007800000 */
[----:B------:R-:W-:Y:S02]  /*7fe0*/  FMNMX R25, R25, R26, !PT ;  /* 0x0000001a19197209 */ /* 0x000fe40007800000 */
[----:B------:R-:W-:Y:S02]  /*7ff0*/  FMNMX R15, R15, R24, !PT ;  /* 0x000000180f0f7209 */ /* 0x000fe40007800000 */
[----:B------:R-:W-:Y:S01]  /*8000*/  FMNMX R6, R5, R3, !PT ;  /* 0x0000000305067209 */ /* 0x000fe20007800000 */
[----:B------:R-:W0:Y:S04]  /*8010*/  SHFL.BFLY PT, R26, R25, 0x2, 0x1f ;  /* 0x0c401f00191a7f89 */ /* 0x000e2800000e0000 */
[----:B------:R-:W1:Y:S04]  /*8020*/  SHFL.BFLY PT, R24, R15, 0x2, 0x1f ;  /* 0x0c401f000f187f89 */ /* 0x000e6800000e0000 */
[----:B------:R-:W5:Y:S04]  /*8030*/  SHFL.BFLY PT, R3, R4, 0x2, 0x1f ;  /* 0x0c401f0004037f89 */ /* 0x000f6800000e0000 */
[----:B------:R-:W5:Y:S01]  /*8040*/  SHFL.BFLY PT, R5, R6, 0x2, 0x1f ;  /* 0x0c401f0006057f89 */ /* 0x000f6200000e0000 */
[----:B0-----:R-:W-:-:S02]  /*8050*/  FMNMX R26, R25, R26, !PT ;  /* 0x0000001a191a7209 */ /* 0x001fc40007800000 */
[----:B-1----:R-:W-:Y:S02]  /*8060*/  FMNMX R24, R15, R24, !PT ;  /* 0x000000180f187209 */ /* 0x002fe40007800000 */
[----:B-----5:R-:W-:Y:S02]  /*8070*/  FMNMX R3, R4, R3, !PT ;  /* 0x0000000304037209 */ /* 0x020fe40007800000 */
[----:B------:R-:W-:Y:S01]  /*8080*/  FMNMX R6, R6, R5, !PT ;  /* 0x0000000506067209 */ /* 0x000fe20007800000 */
[----:B------:R-:W0:Y:S04]  /*8090*/  SHFL.BFLY PT, R25, R26, 0x1, 0x1f ;  /* 0x0c201f001a197f89 */ /* 0x000e2800000e0000 */
[----:B------:R-:W1:Y:S04]  /*80a0*/  SHFL.BFLY PT, R15, R24, 0x1, 0x1f ;  /* 0x0c201f00180f7f89 */ /* 0x000e6800000e0000 */
[----:B------:R-:W5:Y:S04]  /*80b0*/  SHFL.BFLY PT, R5, R3, 0x1, 0x1f ;  /* 0x0c201f0003057f89 */ /* 0x000f6800000e0000 */
[----:B------:R-:W5:Y:S01]  /*80c0*/  SHFL.BFLY PT, R4, R6, 0x1, 0x1f ;  /* 0x0c201f0006047f89 */ /* 0x000f6200000e0000 */
[----:B0-----:R-:W-:-:S03]  /*80d0*/  FMNMX R25, R26, R25, !PT ;  /* 0x000000191a197209 */ /* 0x001fc60007800000 */
[----:B------:R-:W-:Y:S01]  /*80e0*/  BAR.SYNC.DEFER_BLOCKING 0x0 ;  /* 0x0000000000007b1d */ /* 0x000fe20000010000 */
[----:B-1----:R-:W-:-:S05]  /*80f0*/  FMNMX R15, R24, R15, !PT ;  /* 0x0000000f180f7209 */ /* 0x002fca0007800000 */
[----:B------:R-:W2:Y:S01]  /*8100*/  LDL.64 R26, [R1+0x398] ;  /* 0x00039800011a7983 */ /* 0x000ea20000100a00 */
[----:B-----5:R-:W-:Y:S02]  /*8110*/  FMNMX R5, R3, R5, !PT ;  /* 0x0000000503057209 */ /* 0x020fe40007800000 */
[----:B------:R-:W-:Y:S01]  /*8120*/  FMNMX R4, R6, R4, !PT ;  /* 0x0000000406047209 */ /* 0x000fe20007800000 */
[----:B------:R0:W-:Y:S04]  /*8130*/  @!P1 STS [R7], R25 ;  /* 0x0000001907009388 */ /* 0x0001e80000000800 */
[----:B------:R-:W-:Y:S04]  /*8140*/  @!P1 STS [R7+0x100], R15 ;  /* 0x0001000f07009388 */ /* 0x000fe80000000800 */
[----:B------:R-:W-:Y:S04]  /*8150*/  @!P1 STS [R7+0x200], R5 ;  /* 0x0002000507009388 */ /* 0x000fe80000000800 */
[----:B------:R-:W-:Y:S04]  /*8160*/  @!P1 STS [R7+0x300], R4 ;  /* 0x0003000407009388 */ /* 0x000fe80000000800 */
[----:B------:R-:W-:Y:S06]  /*8170*/  BAR.SYNC.DEFER_BLOCKING 0x0 ;  /* 0x0000000000007b1d */ /* 0x000fec0000010000 */
[----:B0-----:R-:W5:Y:S04]  /*8180*/  LDL.64 R24, [R1+0x3a8] ;  /* 0x0003a80001187983 */ /* 0x001f680000100a00 */
[----:B------:R-:W0:Y:S04]  /*8190*/  LDS R3, [R114.X4] ;  /* 0x0000000072037984 */ /* 0x000e280000004800 */
[----:B0-----:R-:W0:Y:S02]  /*81a0*/  SHFL.BFLY PT, R4, R3, 0x4, 0x1f ;  /* 0x0c801f0003047f89 */ /* 0x001e2400000e0000 */
[----:B0-----:R-:W-:-:S05]  /*81b0*/  FMNMX R4, R3, R4, !PT ;  /* 0x0000000403047209 */ /* 0x001fca0007800000 */
[----:B------:R-:W0:Y:S02]  /*81c0*/  SHFL.BFLY PT, R3, R4, 0x2, 0x1f ;  /* 0x0c401f0004037f89 */ /* 0x000e2400000e0000 */
[----:B0-----:R-:W-:-:S05]  /*81d0*/  FMNMX R3, R4, R3, !PT ;  /* 0x0000000304037209 */ /* 0x001fca0007800000 */
[----:B------:R-:W0:Y:S02]  /*81e0*/  SHFL.BFLY PT, R4, R3, 0x1, 0x1f ;  /* 0x0c201f0003047f89 */ /* 0x000e2400000e0000 */
[----:B0-----:R-:W-:-:S05]  /*81f0*/  FMNMX R4, R3, R4, !PT ;  /* 0x0000000403047209 */ /* 0x001fca0007800000 */
[----:B------:R-:W-:Y:S04]  /*8200*/  @!P0 STS [R114.X4], R4 ;  /* 0x0000000472008388 */ /* 0x000fe80000004800 */
[----:B------:R-:W-:Y:S06]  /*8210*/  BAR.SYNC.DEFER_BLOCKING 0x0 ;  /* 0x0000000000007b1d */ /* 0x000fec0000010000 */
[----:B------:R-:W0:Y:S04]  /*8220*/  LDS R5, [R32.X8+0x200] ;  /* 0x0002000020057984 */ /* 0x000e280000008800 */
[----:B------:R-:W1:Y:S04]  /*8230*/  LDS R3, [R32.X8] ;  /* 0x0000000020037984 */ /* 0x000e680000008800 */
[----:B------:R-:W3:Y:S04]  /*8240*/  LDS R4, [R32.X8+0x100] ;  /* 0x0001000020047984 */ /* 0x000ee80000008800 */
[----:B------:R4:W3:Y:S04]  /*8250*/  LDS R6, [R32.X8+0x300] ;  /* 0x0003000020067984 */ /* 0x0008e80000008800 */
[----:B----4-:R-:W4:Y:S01]  /*8260*/  LDL.64 R32, [R1+0x380] ;  /* 0x0003800001207983 */ /* 0x010f220000100a00 */
[----:B0-----:R-:W-:-:S02]  /*8270*/  FMNMX R5, R5, R177, !PT ;  /* 0x000000b105057209 */ /* 0x001fc40007800000 */
[----:B-1----:R-:W-:Y:S02]  /*8280*/  FMNMX R3, R3, R181, !PT ;  /* 0x000000b503037209 */ /* 0x002fe40007800000 */
[----:B---3--:R-:W-:Y:S02]  /*8290*/  FMNMX R4, R4, R179, !PT ;  /* 0x000000b304047209 */ /* 0x008fe40007800000 */
[----:B------:R-:W-:Y:S01]  /*82a0*/  FMNMX R6, R6, R175, !PT ;  /* 0x000000af06067209 */ /* 0x000fe20007800000 */
[--C-:B------:R-:W-:Y:S02]  /*82b0*/  FFMA R16, R16, c[0x0][0x188], -R5.reuse ;  /* 0x0000620010107a23 */ /* 0x100fe40000000805 */
[----:B------:R-:W-:Y:S02]  /*82c0*/  FFMA R17, R17, c[0x0][0x188], -R5 ;  /* 0x0000620011117a23 */ /* 0x000fe40000000805 */
[--C-:B------:R-:W-:Y:S02]  /*82d0*/  FFMA R20, R20, c[0x0][0x188], -R3.reuse ;  /* 0x0000620014147a23 */ /* 0x100fe40000000803 */
[----:B------:R-:W-:-:S02]  /*82e0*/  FFMA R21, R21, c[0x0][0x188], -R3 ;  /* 0x0000620015157a23 */ /* 0x000fc40000000803 */
[--C-:B------:R-:W-:Y:S02]  /*82f0*/  FFMA R22, R22, c[0x0][0x188], -R4.reuse ;  /* 0x0000620016167a23 */ /* 0x100fe40000000804 */
[----:B------:R-:W-:Y:S02]  /*8300*/  FFMA R23, R23, c[0x0][0x188], -R4 ;  /* 0x0000620017177a23 */ /* 0x000fe40000000804 */
[--C-:B------:R-:W-:Y:S02]  /*8310*/  FFMA R18, R18, c[0x0][0x188], -R6.reuse ;  /* 0x0000620012127a23 */ /* 0x100fe40000000806 */
[----:B------:R-:W-:Y:S02]  /*8320*/  FFMA R19, R19, c[0x0][0x188], -R6 ;  /* 0x0000620013137a23 */ /* 0x000fe40000000806 */
[----:B------:R-:W-:Y:S02]  /*8330*/  FMUL R16, R16, 1.4426950216293334961 ;  /* 0x3fb8aa3b10107820 */ /* 0x000fe40000400000 */
[----:B------:R-:W-:-:S02]  /*8340*/  FMUL R17, R17, 1.4426950216293334961 ;  /* 0x3fb8aa3b11117820 */ /* 0x000fc40000400000 */
[----:B------:R-:W-:Y:S02]  /*8350*/  FMUL R20, R20, 1.4426950216293334961 ;  /* 0x3fb8aa3b14147820 */ /* 0x000fe40000400000 */
[----:B------:R-:W-:Y:S02]  /*8360*/  FMUL R21, R21, 1.4426950216293334961 ;  /* 0x3fb8aa3b15157820 */ /* 0x000fe40000400000 */
[----:B------:R-:W-:Y:S02]  /*8370*/  FMUL R22, R22, 1.4426950216293334961 ;  /* 0x3fb8aa3b16167820 */ /* 0x000fe40000400000 */
[----:B------:R-:W-:Y:S02]  /*8380*/  FMUL R23, R23, 1.4426950216293334961 ;  /* 0x3fb8aa3b17177820 */ /* 0x000fe40000400000 */
[----:B------:R-:W-:Y:S02]  /*8390*/  FMUL R18, R18, 1.4426950216293334961 ;  /* 0x3fb8aa3b12127820 */ /* 0x000fe40000400000 */
[----:B------:R-:W-:Y:S01]  /*83a0*/  FMUL R19, R19, 1.4426950216293334961 ;  /* 0x3fb8aa3b13137820 */ /* 0x000fe20000400000 */
[----:B------:R-:W-:Y:S08]  /*83b0*/  MUFU.EX2 R189, R16 ;  /* 0x0000001000bd7308 */ /* 0x000ff00000000800 */
[----:B------:R-:W0:Y:S08]  /*83c0*/  MUFU.EX2 R187, R17 ;  /* 0x0000001100bb7308 */ /* 0x000e300000000800 */
[----:B------:R-:W-:Y:S08]  /*83d0*/  MUFU.EX2 R197, R20 ;  /* 0x0000001400c57308 */ /* 0x000ff00000000800 */
[----:B------:R-:W1:Y:S08]  /*83e0*/  MUFU.EX2 R195, R21 ;  /* 0x0000001500c37308 */ /* 0x000e700000000800 */
[----:B------:R-:W-:Y:S08]  /*83f0*/  MUFU.EX2 R193, R22 ;  /* 0x0000001600c17308 */ /* 0x000ff00000000800 */
[----:B------:R-:W3:Y:S08]  /*8400*/  MUFU.EX2 R191, R23 ;  /* 0x0000001700bf7308 */ /* 0x000ef00000000800 */
[----:B------:R0:W-:Y:S08]  /*8410*/  MUFU.EX2 R185, R18 ;  /* 0x0000001200b97308 */ /* 0x0001f00000000800 */
[----:B------:R3:W2:Y:S01]  /*8420*/  MUFU.EX2 R183, R19 ;  /* 0x0000001300b77308 */ /* 0x0006a20000000800 */
[----:B0-----:R-:W-:-:S02]  /*8430*/  FADD R18, R189, R187 ;  /* 0x000000bbbd127221 */ /* 0x001fc40000000000 */
[----:B-1----:R-:W-:Y:S02]  /*8440*/  FADD R21, R197, R195 ;  /* 0x000000c3c5157221 */ /* 0x002fe40000000000 */
[----:B---3--:R-:W-:Y:S01]  /*8450*/  FADD R19, R193, R191 ;  /* 0x000000bfc1137221 */ /* 0x008fe20000000000 */
[----:B------:R-:W0:Y:S01]  /*8460*/  SHFL.BFLY PT, R15, R18, 0x2, 0x1f ;  /* 0x0c401f00120f7f89 */ /* 0x000e2200000e0000 */
[----:B--2---:R-:W-:-:S03]  /*8470*/  FADD R17, R185, R183 ;  /* 0x000000b7b9117221 */ /* 0x004fc60000000000 */
[----:B------:R-:W1:Y:S04]  /*8480*/  SHFL.BFLY PT, R22, R21, 0x2, 0x1f ;  /* 0x0c401f0015167f89 */ /* 0x000e6800000e0000 */
[----:B------:R-:W2:Y:S04]  /*8490*/  SHFL.BFLY PT, R20, R19, 0x2, 0x1f ;  /* 0x0c401f0013147f89 */ /* 0x000ea800000e0000 */
[----:B------:R-:W3:Y:S01]  /*84a0*/  SHFL.BFLY PT, R16, R17, 0x2, 0x1f ;  /* 0x0c401f0011107f89 */ /* 0x000ee200000e0000 */
[----:B0-----:R-:W-:Y:S02]  /*84b0*/  FADD R15, R18, R15 ;  /* 0x0000000f120f7221 */ /* 0x001fe40000000000 */
[----:B-1----:R-:W-:-:S02]  /*84c0*/  FADD R22, R21, R22 ;  /* 0x0000001615167221 */ /* 0x002fc40000000000 */
[----:B--2---:R-:W-:Y:S02]  /*84d0*/  FADD R20, R19, R20 ;  /* 0x0000001413147221 */ /* 0x004fe40000000000 */
[----:B---3--:R-:W-:Y:S01]  /*84e0*/  FADD R18, R17, R16 ;  /* 0x0000001011127221 */ /* 0x008fe20000000000 */
[----:B------:R-:W0:Y:S04]  /*84f0*/  SHFL.BFLY PT, R21, R22, 0x1, 0x1f ;  /* 0x0c201f0016157f89 */ /* 0x000e2800000e0000 */
[----:B------:R-:W1:Y:S04]  /*8500*/  SHFL.BFLY PT, R19, R20, 0x1, 0x1f ;  /* 0x0c201f0014137f89 */ /* 0x000e6800000e0000 */
[----:B------:R-:W2:Y:S04]  /*8510*/  SHFL.BFLY PT, R17, R15, 0x1, 0x1f ;  /* 0x0c201f000f117f89 */ /* 0x000ea800000e0000 */
[----:B------:R-:W3:Y:S01]  /*8520*/  SHFL.BFLY PT, R16, R18, 0x1, 0x1f ;  /* 0x0c201f0012107f89 */ /* 0x000ee200000e0000 */
[----:B0-----:R-:W-:-:S03]  /*8530*/  FADD R21, R22, R21 ;  /* 0x0000001516157221 */ /* 0x001fc60000000000 */
[----:B------:R-:W-:Y:S01]  /*8540*/  BAR.SYNC.DEFER_BLOCKING 0x0 ;  /* 0x0000000000007b1d */ /* 0x000fe20000010000 */
[----:B-1----:R-:W-:Y:S02]  /*8550*/  FADD R19, R20, R19 ;  /* 0x0000001314137221 */ /* 0x002fe40000000000 */
[----:B--2---:R-:W-:Y:S02]  /*8560*/  FADD R17, R15, R17 ;  /* 0x000000110f117221 */ /* 0x004fe40000000000 */
[----:B---3--:R-:W-:Y:S01]  /*8570*/  FADD R16, R18, R16 ;  /* 0x0000001012107221 */ /* 0x008fe20000000000 */
[----:B------:R-:W-:Y:S04]  /*8580*/  @!P1 STS [R7], R21 ;  /* 0x0000001507009388 */ /* 0x000fe80000000800 */
[----:B------:R-:W-:Y:S04]  /*8590*/  @!P1 STS [R7+0x100], R19 ;  /* 0x0001001307009388 */ /* 0x000fe80000000800 */
[----:B------:R-:W-:Y:S04]  /*85a0*/  @!P1 STS [R7+0x200], R17 ;  /* 0x0002001107009388 */ /* 0x000fe80000000800 */
[----:B------:R-:W-:Y:S04]  /*85b0*/  @!P1 STS [R7+0x300], R16 ;  /* 0x0003001007009388 */ /* 0x000fe80000000800 */
[----:B------:R-:W-:Y:S06]  /*85c0*/  BAR.SYNC.DEFER_BLOCKING 0x0 ;  /* 0x0000000000007b1d */ /* 0x000fec0000010000 */
[----:B------:R-:W0:Y:S04]  /*85d0*/  LDS R15, [R114.X4] ;  /* 0x00000000720f7984 */ /* 0x000e280000004800 */
[----:B0-----:R-:W0:Y:S02]  /*85e0*/  SHFL.BFLY PT, R16, R15, 0x4, 0x1f ;  /* 0x0c801f000f107f89 */ /* 0x001e2400000e0000 */
[----:B0-----:R-:W-:-:S05]  /*85f0*/  FADD R16, R15, R16 ;  /* 0x000000100f107221 */ /* 0x001fca0000000000 */
[----:B------:R-:W0:Y:S02]  /*8600*/  SHFL.BFLY PT, R15, R16, 0x2, 0x1f ;  /* 0x0c401f00100f7f89 */ /* 0x000e2400000e0000 */
[----:B0-----:R-:W-:-:S05]  /*8610*/  FADD R15, R16, R15 ;  /* 0x0000000f100f7221 */ /* 0x001fca0000000000 */
[----:B------:R-:W0:Y:S02]  /*8620*/  SHFL.BFLY PT, R16, R15, 0x1, 0x1f ;  /* 0x0c201f000f107f89 */ /* 0x000e2400000e0000 */
[----:B0-----:R-:W-:-:S05]  /*8630*/  FADD R15, R15, R16 ;  /* 0x000000100f0f7221 */ /* 0x001fca0000000000 */
[----:B------:R0:W-:Y:S01]  /*8640*/  @!P0 STS [R114.X4], R15 ;  /* 0x0000000f72008388 */ /* 0x0001e20000004800 */
[----:B------:R-:W-:-:S03]  /*8650*/  IMAD.WIDE R16, R12, 0x2, R28 ;  /* 0x000000020c107825 */ /* 0x000fc600078e021c */
[----:B------:R-:W-:Y:S01]  /*8660*/  BAR.SYNC.DEFER_BLOCKING 0x0 ;  /* 0x0000000000007b1d */ /* 0x000fe20000010000 */
[----:B------:R-:W-:-:S04]  /*8670*/  IMAD.WIDE R22, R12, 0x2, R36 ;  /* 0x000000020c167825 */ /* 0x000fc800078e0224 */
[C---:B------:R-:W-:Y:S01]  /*8680*/  IMAD.WIDE R20, R12.reuse, 0x2, R26 ;  /* 0x000000020c147825 */ /* 0x040fe200078e021a */
[----:B------:R-:W2:Y:S04]  /*8690*/  LDL.64 R28, [R1+0x350] ;  /* 0x00035000011c7983 */ /* 0x000ea80000100a00 */
[----:B------:R-:W3:Y:S04]  /*86a0*/  LDL.64 R36, [R1+0x348] ;  /* 0x0003480001247983 */ /* 0x000ee80000100a00 */
[----:B------:R-:W3:Y:S01]  /*86b0*/  LDL.64 R26, [R1+0x340] ;  /* 0x00034000011a7983 */ /* 0x000ee20000100a00 */
[----:B------:R-:W-:-:S03]  /*86c0*/  IMAD.WIDE R18, R12, 0x2, R42 ;  /* 0x000000020c127825 */ /* 0x000fc600078e022a */
[----:B------:R-:W3:Y:S01]  /*86d0*/  LDL.64 R42, [R1+0x328] ;  /* 0x00032800012a7983 */ /* 0x000ee20000100a00 */
[----:B-----5:R-:W-:-:S03]  /*86e0*/  IMAD.WIDE R24, R12, 0x2, R24 ;  /* 0x000000020c187825 */ /* 0x020fc600078e0218 */
[----:B0-----:R-:W5:Y:S04]  /*86f0*/  LDL.64 R114, [R1+0x2c8] ;  /* 0x0002c80001727983 */ /* 0x001f680000100a00 */
[----:B------:R0:W5:Y:S04]  /*8700*/  LDG.E.U16 R169, [R22.64] ;  /* 0x0000000416a97981 */ /* 0x000168000c1e1500 */
[----:B------:R1:W5:Y:S04]  /*8710*/  LDG.E.U16 R173, [R16.64] ;  /* 0x0000000410ad7981 */ /* 0x000368000c1e1500 */
[----:B------:R4:W5:Y:S01]  /*8720*/  LDG.E.U16 R165, [R18.64] ;  /* 0x0000000412a57981 */ /* 0x000962000c1e1500 */
[----:B0-----:R-:W-:-:S03]  /*8730*/  IMAD.WIDE R22, R12, 0x2, R40 ;  /* 0x000000020c167825 */ /* 0x001fc600078e0228 */
[----:B------:R-:W5:Y:S01]  /*8740*/  LDL.64 R40, [R1+0x318] ;  /* 0x0003180001287983 */ /* 0x000f620000100a00 */
[----:B-1----:R-:W-:-:S03]  /*8750*/  IMAD.WIDE R16, R12, 0x2, R34 ;  /* 0x000000020c107825 */ /* 0x002fc600078e0222 */
[----:B------:R0:W5:Y:S01]  /*8760*/  LDG.E.U16 R171, [R24.64] ;  /* 0x0000000418ab7981 */ /* 0x000162000c1e1500 */
[----:B----4-:R-:W-:-:S03]  /*8770*/  IMAD.WIDE R18, R12, 0x2, R30 ;  /* 0x000000020c127825 */ /* 0x010fc600078e021e */
[----:B------:R-:W4:Y:S04]  /*8780*/  LDL.64 R30, [R1+0x310] ;  /* 0x00031000011e7983 */ /* 0x000f280000100a00 */
[----:B------:R1:W4:Y:S01]  /*8790*/  LDG.E.U16 R153, [R16.64] ;  /* 0x0000000410997981 */ /* 0x000322000c1e1500 */
[----:B0-----:R-:W-:-:S03]  /*87a0*/  IMAD.WIDE R24, R12, 0x2, R32 ;  /* 0x000000020c187825 */ /* 0x001fc600078e0220 */
[----:B------:R0:W4:Y:S04]  /*87b0*/  LDG.E.U16 R167, [R20.64] ;  /* 0x0000000414a77981 */ /* 0x000128000c1e1500 */
[----:B------:R-:W4:Y:S01]  /*87c0*/  LDL.64 R32, [R1+0x320] ;  /* 0x0003200001207983 */ /* 0x000f220000100a00 */
[----:B-1----:R-:W-:-:S03]  /*87d0*/  IMAD.WIDE R16, R12, 0x2, R112 ;  /* 0x000000020c107825 */ /* 0x002fc600078e0270 */
[----:B------:R-:W4:Y:S01]  /*87e0*/  LDL.64 R112, [R1+0x308] ;  /* 0x0003080001707983 */ /* 0x000f220000100a00 */
[----:B0-----:R-:W-:-:S03]  /*87f0*/  IMAD.WIDE R20, R12, 0x2, R38 ;  /* 0x000000020c147825 */ /* 0x001fc600078e0226 */
[----:B------:R0:W4:Y:S04]  /*8800*/  LDG.E.U16 R18, [R18.64] ;  /* 0x0000000412127981 */ /* 0x000128000c1e1500 */
[----:B------:R1:W4:Y:S04]  /*8810*/  LDG.E.U16 R16, [R16.64] ;  /* 0x0000000410107981 */ /* 0x000328000c1e1500 */
[----:B------:R-:W4:Y:S04]  /*8820*/  LDL.64 R38, [R1+0x300] ;  /* 0x0003000001267983 */ /* 0x000f280000100a00 */
[----:B0-----:R0:W4:Y:S04]  /*8830*/  LDG.E.U16 R19, [R20.64] ;  /* 0x0000000414137981 */ /* 0x001128000c1e1500 */
[----:B-1----:R3:W4:Y:S04]  /*8840*/  LDG.E.U16 R17, [R22.64] ;  /* 0x0000000416117981 */ /* 0x002728000c1e1500 */
[----:B------:R-:W4:Y:S01]  /*8850*/  LDL.64 R34, [R1+0x330] ;  /* 0x0003300001227983 */ /* 0x000f220000100a00 */
[----:B0-----:R-:W-:-:S03]  /*8860*/  IMAD.WIDE R20, R12, 0x2, R46 ;  /* 0x000000020c147825 */ /* 0x001fc600078e022e */
[----:B------:R-:W4:Y:S04]  /*8870*/  LDL.64 R46, [R1+0x2f8] ;  /* 0x0002f800012e7983 */ /* 0x000f280000100a00 */
[----:B------:R0:W4:Y:S04]  /*8880*/  LDG.E.U16 R20, [R20.64] ;  /* 0x0000000414147981 */ /* 0x000128000c1e1500 */
[----:B------:R1:W4:Y:S01]  /*8890*/  LDG.E.U16 R15, [R24.64] ;  /* 0x00000004180f7981 */ /* 0x000322000c1e1500 */
[----:B--2---:R-:W-:-:S04]  /*88a0*/  IMAD.WIDE R28, R12, 0x2, R28 ;  /* 0x000000020c1c7825 */ /* 0x004fc800078e021c */
[C---:B---3--:R-:W-:Y:S01]  /*88b0*/  IMAD.WIDE R22, R12.reuse, 0x2, R36 ;  /* 0x000000020c167825 */ /* 0x048fe200078e0224 */
[----:B0-----:R5:W2:Y:S03]  /*88c0*/  LDG.E.U16 R21, [R28.64] ;  /* 0x000000041c157981 */ /* 0x001aa6000c1e1500 */
[C---:B------:R-:W-:Y:S01]  /*88d0*/  IMAD.WIDE R26, R12.reuse, 0x2, R26 ;  /* 0x000000020c1a7825 */ /* 0x040fe200078e021a */
[----:B------:R-:W3:Y:S04]  /*88e0*/  LDL.64 R36, [R1+0x2f0] ;  /* 0x0002f00001247983 */ /* 0x000ee80000100a00 */
[----:B------:R0:W2:Y:S04]  /*88f0*/  LDG.E.U16 R22, [R22.64] ;  /* 0x0000000416167981 */ /* 0x0000a8000c1e1500 */
[----:B0-----:R0:W2:Y:S01]  /*8900*/  LDG.E.U16 R23, [R26.64] ;  /* 0x000000041a177981 */ /* 0x0010a2000c1e1500 */
[----:B-----5:R-:W-:-:S03]  /*8910*/  IMAD.WIDE R28, R12, 0x2, R40 ;  /* 0x000000020c1c7825 */ /* 0x020fc600078e0228 */
[----:B------:R-:W5:Y:S01]  /*8920*/  LDL.64 R40, [R1+0x2c0] ;  /* 0x0002c00001287983 */ /* 0x000f620000100a00 */
[----:B0-----:R-:W-:-:S03]  /*8930*/  IMAD.WIDE R26, R12, 0x2, R42 ;  /* 0x000000020c1a7825 */ /* 0x001fc600078e022a */
[----:B------:R-:W2:Y:S01]  /*8940*/  LDL.64 R42, [R1+0x2d0] ;  /* 0x0002d000012a7983 */ /* 0x000ea20000100a00 */
[----:B----4-:R-:W-:-:S03]  /*8950*/  IMAD.WIDE R30, R12, 0x2, R30 ;  /* 0x000000020c1e7825 */ /* 0x010fc600078e021e */
[----:B------:R0:W4:Y:S01]  /*8960*/  LDG.E.U16 R28, [R28.64] ;  /* 0x000000041c1c7981 */ /* 0x000122000c1e1500 */
[----:B-1----:R-:W-:-:S03]  /*8970*/  IMAD.WIDE R24, R12, 0x2, R44 ;  /* 0x000000020c187825 */ /* 0x002fc600078e022c */
[----:B------:R1:W4:Y:S04]  /*8980*/  LDG.E.U16 R26, [R26.64] ;  /* 0x000000041a1a7981 */ /* 0x000328000c1e1500 */
[----:B------:R1:W4:Y:S04]  /*8990*/  LDG.E.U16 R24, [R24.64] ;  /* 0x0000000418187981 */ /* 0x000328000c1e1500 */
[----:B0-----:R0:W4:Y:S01]  /*89a0*/  LDG.E.U16 R29, [R30.64] ;  /* 0x000000041e1d7981 */ /* 0x001122000c1e1500 */
[----:B------:R-:W-:-:S03]  /*89b0*/  IMAD.WIDE R32, R12, 0x2, R32 ;  /* 0x000000020c207825 */ /* 0x000fc600078e0220 */
[----:B------:R-:W4:Y:S04]  /*89c0*/  LDL.64 R44, [R1+0x2e0] ;  /* 0x0002e000012c7983 */ /* 0x000f280000100a00 */
[----:B-1----:R1:W4:Y:S01]  /*89d0*/  LDG.E.U16 R27, [R32.64] ;  /* 0x00000004201b7981 */ /* 0x002322000c1e1500 */
[----:B0-----:R-:W-:-:S03]  /*89e0*/  IMAD.WIDE R30, R12, 0x2, R112 ;  /* 0x000000020c1e7825 */ /* 0x001fc600078e0270 */
[----:B------:R-:W4:Y:S01]  /*89f0*/  LDL.64 R112, [R1+0x2b0] ;  /* 0x0002b00001707983 */ /* 0x000f220000100a00 */
[----:B------:R-:W-:-:S03]  /*8a00*/  IMAD.WIDE R38, R12, 0x2, R38 ;  /* 0x000000020c267825 */ /* 0x000fc600078e0226 */
[----:B------:R0:W4:Y:S01]  /*8a10*/  LDG.E.U16 R30, [R30.64] ;  /* 0x000000041e1e7981 */ /* 0x000122000c1e1500 */
[----:B------:R-:W-:-:S03]  /*8a20*/  IMAD.WIDE R34, R12, 0x2, R34 ;  /* 0x000000020c227825 */ /* 0x000fc600078e0222 */
[----:B0-----:R0:W4:Y:S01]  /*8a30*/  LDG.E.U16 R31, [R38.64] ;  /* 0x00000004261f7981 */ /* 0x001122000c1e1500 */
[----:B-1----:R-:W-:-:S03]  /*8a40*/  IMAD.WIDE R32, R12, 0x2, R46 ;  /* 0x000000020c207825 */ /* 0x002fc600078e022e */
[----:B------:R1:W4:Y:S04]  /*8a50*/  LDG.E.U16 R25, [R34.64] ;  /* 0x0000000422197981 */ /* 0x000328000c1e1500 */
[----:B------:R-:W4:Y:S01]  /*8a60*/  LDL.64 R46, [R1+0x2a0] ;  /* 0x0002a000012e7983 */ /* 0x000f220000100a00 */
[----:B0-----:R-:W-:-:S03]  /*8a70*/  IMAD.WIDE R38, R12, 0x2, R114 ;  /* 0x000000020c267825 */ /* 0x001fc600078e0272 */
[----:B------:R0:W4:Y:S01]  /*8a80*/  LDG.E.U16 R32, [R32.64] ;  /* 0x0000000420207981 */ /* 0x000122000c1e1500 */
[----:B-1----:R-:W-:-:S03]  /*8a90*/  IMAD.WIDE R34, R12, 0x2, R116 ;  /* 0x000000020c227825 */ /* 0x002fc600078e0274 */
[----:B------:R-:W4:Y:S04]  /*8aa0*/  LDL.64 R116, [R1+0x280] ;  /* 0x0002800001747983 */ /* 0x000f280000100a00 */
[----:B------:R-:W4:Y:S04]  /*8ab0*/  LDL.64 R114, [R1+0x270] ;  /* 0x0002700001727983 */ /* 0x000f280000100a00 */
[----:B------:R1:W4:Y:S04]  /*8ac0*/  LDG.E.U16 R38, [R38.64] ;  /* 0x0000000426267981 */ /* 0x000328000c1e1500 */
[----:B------:R0:W4:Y:S01]  /*8ad0*/  LDG.E.U16 R34, [R34.64] ;  /* 0x0000000422227981 */ /* 0x000122000c1e1500 */
[----:B---3--:R-:W-:-:S05]  /*8ae0*/  IMAD.WIDE R36, R12, 0x2, R36 ;  /* 0x000000020c247825 */ /* 0x008fca00078e0224 */
[----:B0-----:R0:W3:Y:S02]  /*8af0*/  LDG.E.U16 R33, [R36.64] ;  /* 0x0000000424217981 */ /* 0x0010e4000c1e1500 */
[C---:B0-----:R-:W-:Y:S02]  /*8b00*/  IMAD.WIDE R36, R12.reuse, 0x2, R122 ;  /* 0x000000020c247825 */ /* 0x041fe400078e027a */
[----:B------:R-:W3:Y:S04]  /*8b10*/  LDL.64 R122, [R1+0x260] ;  /* 0x00026000017a7983 */ /* 0x000ee80000100a00 */
[----:B------:R0:W3:Y:S01]  /*8b20*/  LDG.E.U16 R36, [R36.64] ;  /* 0x0000000424247981 */ /* 0x0000e2000c1e1500 */
[----:B-----5:R-:W-:-:S04]  /*8b30*/  IMAD.WIDE R40, R12, 0x2, R40 ;  /* 0x000000020c287825 */ /* 0x020fc800078e0228 */
[C---:B--2---:R-:W-:Y:S01]  /*8b40*/  IMAD.WIDE R42, R12.reuse, 0x2, R42 ;  /* 0x000000020c2a7825 */ /* 0x044fe200078e022a */
[----:B-1----:R1:W2:Y:S04]  /*8b50*/  LDG.E.U16 R39, [R40.64] ;  /* 0x0000000428277981 */ /* 0x0022a8000c1e1500 */
[----:B0-----:R0:W5:Y:S01]  /*8b60*/  LDG.E.U16 R37, [R42.64] ;  /* 0x000000042a257981 */ /* 0x001162000c1e1500 */
[----:B-1----:R-:W-:-:S03]  /*8b70*/  IMAD.WIDE R40, R12, 0x2, R130 ;  /* 0x000000020c287825 */ /* 0x002fc600078e0282 */
[----:B------:R-:W2:Y:S01]  /*8b80*/  LDL.64 R130, [R1+0x258] ;  /* 0x0002580001827983 */ /* 0x000ea20000100a00 */
[----:B0-----:R-:W-:-:S03]  /*8b90*/  IMAD.WIDE R42, R12, 0x2, R120 ;  /* 0x000000020c2a7825 */ /* 0x001fc600078e0278 */
[----:B------:R-:W5:Y:S04]  /*8ba0*/  LDL.64 R120, [R1+0x250] ;  /* 0x0002500001787983 */ /* 0x000f680000100a00 */
[----:B------:R0:W5:Y:S04]  /*8bb0*/  LDG.E.U16 R40, [R40.64] ;  /* 0x0000000428287981 */ /* 0x000168000c1e1500 */
[----:B------:R1:W5:Y:S01]  /*8bc0*/  LDG.E.U16 R42, [R42.64] ;  /* 0x000000042a2a7981 */ /* 0x000362000c1e1500 */
[----:B----4-:R-:W-:-:S05]  /*8bd0*/  IMAD.WIDE R112, R12, 0x2, R112 ;  /* 0x000000020c707825 */ /* 0x010fca00078e0270 */
[----:B0-----:R0:W4:Y:S02]  /*8be0*/  LDG.E.U16 R41, [R112.64] ;  /* 0x0000000470297981 */ /* 0x001124000c1e1500 */
[C---:B0-----:R-:W-:Y:S02]  /*8bf0*/  IMAD.WIDE R112, R12.reuse, 0x2, R124 ;  /* 0x000000020c707825 */ /* 0x041fe400078e027c */
[----:B------:R-:W4:Y:S04]  /*8c00*/  LDL.64 R124, [R1+0x220] ;  /* 0x00022000017c7983 */ /* 0x000f280000100a00 */
[----:B------:R0:W4:Y:S01]  /*8c10*/  LDG.E.U16 R112, [R112.64] ;  /* 0x0000000470707981 */ /* 0x000122000c1e1500 */
[----:B------:R-:W-:-:S05]  /*8c20*/  IMAD.WIDE R46, R12, 0x2, R46 ;  /* 0x000000020c2e7825 */ /* 0x000fca00078e022e */
[----:B-1----:R1:W4:Y:S01]  /*8c30*/  LDG.E.U16 R43, [R46.64] ;  /* 0x000000042e2b7981 */ /* 0x002322000c1e1500 */
[----:B------:R-:W-:-:S04]  /*8c40*/  IMAD.WIDE R116, R12, 0x2, R116 ;  /* 0x000000020c747825 */ /* 0x000fc800078e0274 */
[----:B------:R-:W-:-:S04]  /*8c50*/  IMAD.WIDE R114, R12, 0x2, R114 ;  /* 0x000000020c727825 */ /* 0x000fc800078e0272 */
[C---:B-1----:R-:W-:Y:S01]  /*8c60*/  IMAD.WIDE R46, R12.reuse, 0x2, R126 ;  /* 0x000000020c2e7825 */ /* 0x042fe200078e027e */
[----:B0-----:R0:W4:Y:S03]  /*8c70*/  LDG.E.U16 R113, [R114.64] ;  /* 0x0000000472717981 */ /* 0x001126000c1e1500 */
[C---:B------:R-:W-:Y:S01]  /*8c80*/  IMAD.WIDE R44, R12.reuse, 0x2, R44 ;  /* 0x000000020c2c7825 */ /* 0x040fe200078e022c */
[----:B------:R-:W4:Y:S04]  /*8c90*/  LDL.64 R126, [R1+0x230] ;  /* 0x00023000017e7983 */ /* 0x000f280000100a00 */
[----:B------:R1:W4:Y:S01]  /*8ca0*/  LDG.E.U16 R46, [R46.64] ;  /* 0x000000042e2e7981 */ /* 0x000322000c1e1500 */
[----:B0-----:R-:W-:-:S03]  /*8cb0*/  IMAD.WIDE R114, R12, 0x2, R132 ;  /* 0x000000020c727825 */ /* 0x001fc600078e0284 */
[----:B------:R-:W4:Y:S04]  /*8cc0*/  LDL.64 R132, [R1+0x210] ;  /* 0x0002100001847983 */ /* 0x000f280000100a00 */
[----:B------:R0:W4:Y:S04]  /*8cd0*/  LDG.E.U16 R35, [R44.64] ;  /* 0x000000042c237981 */ /* 0x000128000c1e1500 */
[----:B-1----:R2:W4:Y:S04]  /*8ce0*/  LDG.E.U16 R47, [R116.64] ;  /* 0x00000004742f7981 */ /* 0x002528000c1e1500 */
[----:B------:R1:W4:Y:S01]  /*8cf0*/  LDG.E.U16 R114, [R114.64] ;  /* 0x0000000472727981 */ /* 0x000322000c1e1500 */
[----:B0-----:R-:W-:-:S03]  /*8d00*/  IMAD.WIDE R44, R12, 0x2, R128 ;  /* 0x000000020c2c7825 */ /* 0x001fc600078e0280 */
[----:B------:R-:W4:Y:S04]  /*8d10*/  LDL.64 R128, [R1+0x240] ;  /* 0x0002400001807983 */ /* 0x000f280000100a00 */
[----:B------:R0:W4:Y:S04]  /*8d20*/  LDG.E.U16 R44, [R44.64] ;  /* 0x000000042c2c7981 */ /* 0x000128000c1e1500 */
[----:B0-----:R0:W4:Y:S02]  /*8d30*/  LDG.E.U16 R45, [R118.64] ;  /* 0x00000004762d7981 */ /* 0x001124000c1e1500 */
[----:B0-----:R-:W-:-:S02]  /*8d40*/  IMAD.WIDE R118, R12, 0x2, R136 ;  /* 0x000000020c767825 */ /* 0x001fc400078e0288 */
[----:B------:R-:W4:Y:S04]  /*8d50*/  LDL.64 R136, [R1+0x1e0] ;  /* 0x0001e00001887983 */ /* 0x000f280000100a00 */
[----:B------:R0:W4:Y:S01]  /*8d60*/  LDG.E.U16 R118, [R118.64] ;  /* 0x0000000476767981 */ /* 0x000122000c1e1500 */
[----:B---3--:R-:W-:-:S05]  /*8d70*/  IMAD.WIDE R122, R12, 0x2, R122 ;  /* 0x000000020c7a7825 */ /* 0x008fca00078e027a */
[----:B-1----:R1:W3:Y:S01]  /*8d80*/  LDG.E.U16 R115, [R122.64] ;  /* 0x000000047a737981 */ /* 0x0022e2000c1e1500 */
[----:B--2---:R-:W-:-:S03]  /*8d90*/  IMAD.WIDE R116, R12, 0x2, R130 ;  /* 0x000000020c747825 */ /* 0x004fc600078e0282 */
[----:B------:R-:W2:Y:S01]  /*8da0*/  LDL.64 R130, [R1+0x200] ;  /* 0x0002000001827983 */ /* 0x000ea20000100a00 */
[----:B-----5:R-:W-:-:S03]  /*8db0*/  IMAD.WIDE R120, R12, 0x2, R120 ;  /* 0x000000020c787825 */ /* 0x020fc600078e0278 */
[----:B------:R5:W3:Y:S04]  /*8dc0*/  LDG.E.U16 R116, [R116.64] ;  /* 0x0000000474747981 */ /* 0x000ae8000c1e1500 */
[----:B-----5:R5:W3:Y:S01]  /*8dd0*/  LDG.E.U16 R117, [R120.64] ;  /* 0x0000000478757981 */ /* 0x020ae2000c1e1500 */
[----:B-1----:R-:W-:-:S03]  /*8de0*/  IMAD.WIDE R122, R12, 0x2, R142 ;  /* 0x000000020c7a7825 */ /* 0x002fc600078e028e */
[----:B------:R-:W3:Y:S04]  /*8df0*/  LDL.64 R142, [R1+0x1c0] ;  /* 0x0001c000018e7983 */ /* 0x000ee80000100a00 */
[----:B------:R1:W3:Y:S01]  /*8e00*/  LDG.E.U16 R122, [R122.64] ;  /* 0x000000047a7a7981 */ /* 0x0002e2000c1e1500 */
[----:B-----5:R-:W-:-:S03]  /*8e10*/  IMAD.WIDE R120, R12, 0x2, R134 ;  /* 0x000000020c787825 */ /* 0x020fc600078e0286 */
[----:B------:R-:W5:Y:S01]  /*8e20*/  LDL.64 R134, [R1+0x1d0] ;  /* 0x0001d00001867983 */ /* 0x000f620000100a00 */
[----:B----4-:R-:W-:-:S03]  /*8e30*/  IMAD.WIDE R124, R12, 0x2, R124 ;  /* 0x000000020c7c7825 */ /* 0x010fc600078e027c */
[----:B------:R4:W3:Y:S04]  /*8e40*/  LDG.E.U16 R120, [R120.64] ;  /* 0x0000000478787981 */ /* 0x0008e8000c1e1500 */
[----:B-1----:R1:W3:Y:S02]  /*8e50*/  LDG.E.U16 R123, [R124.64] ;  /* 0x000000047c7b7981 */ /* 0x0022e4000c1e1500 */
[C---:B-1----:R-:W-:Y:S02]  /*8e60*/  IMAD.WIDE R124, R12.reuse, 0x2, R140 ;  /* 0x000000020c7c7825 */ /* 0x042fe400078e028c */
[----:B------:R-:W3:Y:S04]  /*8e70*/  LDL.64 R140, [R1+0x1b0] ;  /* 0x0001b000018c7983 */ /* 0x000ee80000100a00 */
[----:B------:R1:W3:Y:S01]  /*8e80*/  LDG.E.U16 R124, [R124.64] ;  /* 0x000000047c7c7981 */ /* 0x0002e2000c1e1500 */
[----:B------:R-:W-:-:S05]  /*8e90*/  IMAD.WIDE R126, R12, 0x2, R126 ;  /* 0x000000020c7e7825 */ /* 0x000fca00078e027e */
[----:B----4-:R4:W3:Y:S01]  /*8ea0*/  LDG.E.U16 R121, [R126.64] ;  /* 0x000000047e797981 */ /* 0x0108e2000c1e1500 */
[----:B------:R-:W-:-:S05]  /*8eb0*/  IMAD.WIDE R132, R12, 0x2, R132 ;  /* 0x000000020c847825 */ /* 0x000fca00078e0284 */
[----:B-1----:R1:W3:Y:S01]  /*8ec0*/  LDG.E.U16 R125, [R132.64] ;  /* 0x00000004847d7981 */ /* 0x0022e2000c1e1500 */
[----:B----4-:R-:W-:-:S03]  /*8ed0*/  IMAD.WIDE R126, R12, 0x2, R148 ;  /* 0x000000020c7e7825 */ /* 0x010fc600078e0294 */
[----:B------:R-:W3:Y:S04]  /*8ee0*/  LDL.64 R148, [R1+0x1a0] ;  /* 0x0001a00001947983 */ /* 0x000ee80000100a00 */
[----:B------:R0:W3:Y:S01]  /*8ef0*/  LDG.E.U16 R126, [R126.64] ;  /* 0x000000047e7e7981 */ /* 0x0000e2000c1e1500 */
[----:B-1----:R-:W-:-:S03]  /*8f00*/  IMAD.WIDE R132, R12, 0x2, R160 ;  /* 0x000000020c847825 */ /* 0x002fc600078e02a0 */
[----:B------:R-:W3:Y:S01]  /*8f10*/  LDL.64 R160, [R1+0x188] ;  /* 0x0001880001a07983 */ /* 0x000ee20000100a00 */
[----:B------:R-:W-:-:S03]  /*8f20*/  IMAD.WIDE R128, R12, 0x2, R128 ;  /* 0x000000020c807825 */ /* 0x000fc600078e0280 */
[----:B------:R1:W3:Y:S04]  /*8f30*/  LDG.E.U16 R132, [R132.64] ;  /* 0x0000000484847981 */ /* 0x0002e8000c1e1500 */
[----:B0-----:R0:W3:Y:S02]  /*8f40*/  LDG.E.U16 R119, [R128.64] ;  /* 0x0000000480777981 */ /* 0x0010e4000c1e1500 */
[C---:B0-----:R-:W-:Y:S02]  /*8f50*/  IMAD.WIDE R128, R12.reuse, 0x2, R146 ;  /* 0x000000020c807825 */ /* 0x041fe400078e0292 */
[----:B------:R-:W3:Y:S02]  /*8f60*/  LDL.64 R146, [R1+0x190] ;  /* 0x0001900001927983 */ /* 0x000ee40000100a00 */
[----:B------:R-:W-:-:S02]  /*8f70*/  IMAD.WIDE R138, R12, 0x2, R138 ;  /* 0x000000020c8a7825 */ /* 0x000fc400078e028a */
[----:B------:R0:W3:Y:S02]  /*8f80*/  LDG.E.U16 R128, [R128.64] ;  /* 0x0000000480807981 */ /* 0x0000e4000c1e1500 */
[C---:B------:R-:W-:Y:S02]  /*8f90*/  IMAD.WIDE R136, R12.reuse, 0x2, R136 ;  /* 0x000000020c887825 */ /* 0x040fe400078e0288 */
[----:B0-----:R0:W3:Y:S02]  /*8fa0*/  LDG.E.U16 R129, [R138.64] ;  /* 0x000000048a817981 */ /* 0x0010e4000c1e1500 */
[----:B--2---:R-:W-:-:S05]  /*8fb0*/  IMAD.WIDE R130, R12, 0x2, R130 ;  /* 0x000000020c827825 */ /* 0x004fca00078e0282 */
[----:B------:R2:W4:Y:S02]  /*8fc0*/  LDG.E.U16 R127, [R130.64] ;  /* 0x00000004827f7981 */ /* 0x000524000c1e1500 */
[C---:B--2---:R-:W-:Y:S02]  /*8fd0*/  IMAD.WIDE R130, R12.reuse, 0x2, R198 ;  /* 0x000000020c827825 */ /* 0x044fe400078e02c6 */
[----:B------:R-:W2:Y:S04]  /*8fe0*/  LDL.64 R198, [R1+0x168] ;  /* 0x0001680001c67983 */ /* 0x000ea80000100a00 */
[----:B------:R0:W4:Y:S01]  /*8ff0*/  LDG.E.U16 R130, [R130.64] ;  /* 0x0000000482827981 */ /* 0x000122000c1e1500 */
[----:B-----5:R-:W-:-:S05]  /*9000*/  IMAD.WIDE R134, R12, 0x2, R134 ;  /* 0x000000020c867825 */ /* 0x020fca00078e0286 */
[----:B-1----:R1:W5:Y:S04]  /*9010*/  LDG.E.U16 R133, [R134.64] ;  /* 0x0000000486857981 */ /* 0x002368000c1e1500 */
[----:B0-----:R0:W4:Y:S01]  /*9020*/  LDG.E.U16 R131, [R136.64] ;  /* 0x0000000488837981 */ /* 0x001122000c1e1500 */
[----:B-1----:R-:W-:-:S03]  /*9030*/  IMAD.WIDE R134, R12, 0x2, R144 ;  /* 0x000000020c867825 */ /* 0x002fc600078e0290 */
[----:B------:R-:W4:Y:S01]  /*9040*/  LDL.64 R144, [R1+0x180] ;  /* 0x0001800001907983 */ /* 0x000f220000100a00 */
[----:B0-----:R-:W-:-:S03]  /*9050*/  IMAD.WIDE R136, R12, 0x2, R158 ;  /* 0x000000020c887825 */ /* 0x001fc600078e029e */
[----:B------:R-:W5:Y:S01]  /*9060*/  LDL.64 R158, [R1+0x170] ;  /* 0x00017000019e7983 */ /* 0x000f620000100a00 */
[----:B---3--:R-:W-:-:S03]  /*9070*/  IMAD.WIDE R140, R12, 0x2, R140 ;  /* 0x000000020c8c7825 */ /* 0x008fc600078e028c */
[----:B------:R0:W3:Y:S01]  /*9080*/  LDG.E.U16 R136, [R136.64] ;  /* 0x0000000488887981 */ /* 0x0000e2000c1e1500 */
[----:B------:R-:W-:-:S03]  /*9090*/  IMAD.WIDE R142, R12, 0x2, R142 ;  /* 0x000000020c8e7825 */ /* 0x000fc600078e028e */
[----:B------:R1:W3:Y:S04]  /*90a0*/  LDG.E.U16 R134, [R134.64] ;  /* 0x0000000486867981 */ /* 0x0002e8000c1e1500 */
[----:B0-----:R0:W3:Y:S04]  /*90b0*/  LDG.E.U16 R137, [R140.64] ;  /* 0x000000048c897981 */ /* 0x0010e8000c1e1500 */
[----:B-1----:R1:W3:Y:S01]  /*90c0*/  LDG.E.U16 R135, [R142.64] ;  /* 0x000000048e877981 */ /* 0x0022e2000c1e1500 */
[----:B0-----:R-:W-:-:S03]  /*90d0*/  IMAD.WIDE R140, R12, 0x2, R150 ;  /* 0x000000020c8c7825 */ /* 0x001fc600078e0296 */
[----:B------:R-:W3:Y:S01]  /*90e0*/  LDL.64 R150, [R1+0x160] ;  /* 0x0001600001967983 */ /* 0x000ee20000100a00 */
[----:B------:R-:W-:-:S03]  /*90f0*/  IMAD.WIDE R138, R12, 0x2, R162 ;  /* 0x000000020c8a7825 */ /* 0x000fc600078e02a2 */
[----:B------:R-:W3:Y:S04]  /*9100*/  LDL.64 R162, [R1+0x150] ;  /* 0x0001500001a27983 */ /* 0x000ee80000100a00 */
[----:B------:R0:W3:Y:S01]  /*9110*/  LDG.E.U16 R140, [R140.64] ;  /* 0x000000048c8c7981 */ /* 0x0000e2000c1e1500 */
[----:B-1----:R-:W-:-:S03]  /*9120*/  IMAD.WIDE R142, R12, 0x2, R160 ;  /* 0x000000020c8e7825 */ /* 0x002fc600078e02a0 */
[----:B------:R-:W3:Y:S04]  /*9130*/  LDL.64 R160, [R1+0x140] ;  /* 0x0001400001a07983 */ /* 0x000ee80000100a00 */
[----:B------:R1:W3:Y:S01]  /*9140*/  LDG.E.U16 R142, [R142.64] ;  /* 0x000000048e8e7981 */ /* 0x0002e2000c1e1500 */
[----:B------:R-:W-:-:S03]  /*9150*/  IMAD.WIDE R148, R12, 0x2, R148 ;  /* 0x000000020c947825 */ /* 0x000fc600078e0294 */
[----:B------:R0:W3:Y:S01]  /*9160*/  LDG.E.U16 R138, [R138.64] ;  /* 0x000000048a8a7981 */ /* 0x0000e2000c1e1500 */
[----:B------:R-:W-:-:S03]  /*9170*/  IMAD.WIDE R146, R12, 0x2, R146 ;  /* 0x000000020c927825 */ /* 0x000fc600078e0292 */
[----:B0-----:R0:W3:Y:S04]  /*9180*/  LDG.E.U16 R139, [R148.64] ;  /* 0x00000004948b7981 */ /* 0x0010e8000c1e1500 */
[----:B------:R2:W3:Y:S01]  /*9190*/  LDG.E.U16 R141, [R146.64] ;  /* 0x00000004928d7981 */ /* 0x0004e2000c1e1500 */
[----:B0-----:R-:W-:-:S03]  /*91a0*/  IMAD.WIDE R148, R12, 0x2, R226 ;  /* 0x000000020c947825 */ /* 0x001fc600078e02e2 */
[----:B------:R-:W3:Y:S04]  /*91b0*/  LDL.64 R226, [R1+0x118] ;  /* 0x0001180001e27983 */ /* 0x000ee80000100a00 */
[----:B------:R0:W3:Y:S01]  /*91c0*/  LDG.E.U16 R148, [R148.64] ;  /* 0x0000000494947981 */ /* 0x0000e2000c1e1500 */
[----:B--2---:R-:W-:-:S03]  /*91d0*/  IMAD.WIDE R146, R12, 0x2, R198 ;  /* 0x000000020c927825 */ /* 0x004fc600078e02c6 */
[----:B------:R-:W2:Y:S04]  /*91e0*/  LDL.64 R198, [R1+0x120] ;  /* 0x0001200001c67983 */ /* 0x000ea80000100a00 */
[----:B------:R0:W2:Y:S01]  /*91f0*/  LDG.E.U16 R146, [R146.64] ;  /* 0x0000000492927981 */ /* 0x0000a2000c1e1500 */
[----:B----4-:R-:W-:-:S05]  /*9200*/  IMAD.WIDE R144, R12, 0x2, R144 ;  /* 0x000000020c907825 */ /* 0x010fca00078e0290 */
[----:B-1----:R1:W4:Y:S01]  /*9210*/  LDG.E.U16 R143, [R144.64] ;  /* 0x00000004908f7981 */ /* 0x002322000c1e1500 */
[----:B-----5:R-:W-:-:S04]  /*9220*/  IMAD.WIDE R158, R12, 0x2, R158 ;  /* 0x000000020c9e7825 */ /* 0x020fc800078e029e */
[C---:B-1----:R-:W-:Y:S02]  /*9230*/  IMAD.WIDE R144, R12.reuse, 0x2, R214 ;  /* 0x000000020c907825 */ /* 0x042fe400078e02d6 */
[----:B------:R-:W5:Y:S04]  /*9240*/  LDL.64 R214, [R1+0x128] ;  /* 0x0001280001d67983 */ /* 0x000f680000100a00 */
[----:B------:R1:W4:Y:S01]  /*9250*/  LDG.E.U16 R144, [R144.64] ;  /* 0x0000000490907981 */ /* 0x000322000c1e1500 */
[----:B---3--:R-:W-:-:S03]  /*9260*/  IMAD.WIDE R150, R12, 0x2, R150 ;  /* 0x000000020c967825 */ /* 0x008fc600078e0296 */
[----:B-1----:R1:W3:Y:S04]  /*9270*/  LDG.E.U16 R145, [R158.64] ;  /* 0x000000049e917981 */ /* 0x0022e8000c1e1500 */
[----:B0-----:R0:W3:Y:S01]  /*9280*/  LDG.E.U16 R147, [R150.64] ;  /* 0x0000000496937981 */ /* 0x0010e2000c1e1500 */
[----:B-1----:R-:W-:-:S03]  /*9290*/  IMAD.WIDE R158, R12, 0x2, R200 ;  /* 0x000000020c9e7825 */ /* 0x002fc600078e02c8 */
[----:B------:R-:W3:Y:S01]  /*92a0*/  LDL.64 R200, [R1+0x108] ;  /* 0x0001080001c87983 */ /* 0x000ee20000100a00 */
[----:B0-----:R-:W-:-:S03]  /*92b0*/  IMAD.WIDE R150, R12, 0x2, R222 ;  /* 0x000000020c967825 */ /* 0x001fc600078e02de */
[----:B------:R-:W4:Y:S01]  /*92c0*/  LDL.64 R222, [R1+0x110] ;  /* 0x0001100001de7983 */ /* 0x000f220000100a00 */
[----:B------:R-:W-:-:S03]  /*92d0*/  IMAD.WIDE R160, R12, 0x2, R160 ;  /* 0x000000020ca07825 */ /* 0x000fc600078e02a0 */
[----:B------:R0:W4:Y:S01]  /*92e0*/  LDG.E.U16 R150, [R150.64] ;  /* 0x0000000496967981 */ /* 0x000122000c1e1500 */
[----:B------:R-:W-:-:S03]  /*92f0*/  IMAD.WIDE R162, R12, 0x2, R162 ;  /* 0x000000020ca27825 */ /* 0x000fc600078e02a2 */
[----:B------:R1:W4:Y:S04]  /*9300*/  LDG.E.U16 R152, [R158.64] ;  /* 0x000000049e987981 */ /* 0x000328000c1e1500 */
[----:B------:R2:W4:Y:S04]  /*9310*/  LDG.E.U16 R149, [R162.64] ;  /* 0x00000004a2957981 */ /* 0x000528000c1e1500 */
[----:B0-----:R5:W4:Y:S01]  /*9320*/  LDG.E.U16 R151, [R160.64] ;  /* 0x00000004a0977981 */ /* 0x001b22000c1e1500 */
[----:B-1----:R-:W-:-:S03]  /*9330*/  IMAD.WIDE R158, R12, 0x2, R218 ;  /* 0x000000020c9e7825 */ /* 0x002fc600078e02da */
[----:B------:R-:W4:Y:S04]  /*9340*/  LDL.64 R218, [R1+0xe8] ;  /* 0x0000e80001da7983 */ /* 0x000f280000100a00 */
[----:B------:R0:W4:Y:S02]  /*9350*/  LDG.E.U16 R164, [R158.64] ;  /* 0x000000049ea47981 */ /* 0x000124000c1e1500 */
[C---:B0-----:R-:W-:Y:S02]  /*9360*/  IMAD.WIDE R158, R12.reuse, 0x2, R226 ;  /* 0x000000020c9e7825 */ /* 0x041fe400078e02e2 */
[----:B------:R-:W4:Y:S04]  /*9370*/  LDL.64 R226, [R1+0xd0] ;  /* 0x0000d00001e27983 */ /* 0x000f280000100a00 */
[----:B------:R0:W4:Y:S01]  /*9380*/  LDG.E.U16 R170, [R158.64] ;  /* 0x000000049eaa7981 */ /* 0x000122000c1e1500 */
[----:B--2---:R-:W-:-:S03]  /*9390*/  IMAD.WIDE R162, R12, 0x2, R198 ;  /* 0x000000020ca27825 */ /* 0x004fc600078e02c6 */
[----:B------:R-:W2:Y:S04]  /*93a0*/  LDL.64 R198, [R1+0xd8] ;  /* 0x0000d80001c67983 */ /* 0x000ea80000100a00 */
[----:B------:R3:W2:Y:S01]  /*93b0*/  LDG.E.U16 R168, [R162.64] ;  /* 0x00000004a2a87981 */ /* 0x0006a2000c1e1500 */
[----:B-----5:R-:W-:-:S03]  /*93c0*/  IMAD.WIDE R160, R12, 0x2, R214 ;  /* 0x000000020ca07825 */ /* 0x020fc600078e02d6 */
[----:B------:R-:W5:Y:S04]  /*93d0*/  LDL.64 R214, [R1+0xe0] ;  /* 0x0000e00001d67983 */ /* 0x000f680000100a00 */
[----:B------:R4:W5:Y:S01]  /*93e0*/  LDG.E.U16 R166, [R160.64] ;  /* 0x00000004a0a67981 */ /* 0x000962000c1e1500 */
[----:B---3--:R-:W-:-:S03]  /*93f0*/  IMAD.WIDE R162, R12, 0x2, R200 ;  /* 0x000000020ca27825 */ /* 0x008fc600078e02c8 */
[----:B------:R-:W3:Y:S01]  /*9400*/  LDL.64 R200, [R1+0xb0] ;  /* 0x0000b00001c87983 */ /* 0x000ee20000100a00 */
[----:B----4-:R-:W-:-:S03]  /*9410*/  IMAD.WIDE R160, R12, 0x2, R222 ;  /* 0x000000020ca07825 */ /* 0x010fc600078e02de */
[----:B------:R-:W4:Y:S01]  /*9420*/  LDL.64 R222, [R1+0xc0] ;  /* 0x0000c00001de7983 */ /* 0x000f220000100a00 */
[----:B0-----:R-:W-:-:S03]  /*9430*/  IMAD.WIDE R158, R12, 0x2, R238 ;  /* 0x000000020c9e7825 */ /* 0x001fc600078e02ee */
[----:B------:R0:W4:Y:S04]  /*9440*/  LDG.E.U16 R172, [R160.64] ;  /* 0x00000004a0ac7981 */ /* 0x000128000c1e1500 */
[----:B------:R1:W4:Y:S04]  /*9450*/  LDG.E.U16 R174, [R162.64] ;  /* 0x00000004a2ae7981 */ /* 0x000328000c1e1500 */
[----:B------:R1:W4:Y:S01]  /*9460*/  LDG.E.U16 R176, [R158.64] ;  /* 0x000000049eb07981 */ /* 0x000322000c1e1500 */
[----:B0-----:R-:W-:-:S03]  /*9470*/  IMAD.WIDE R160, R12, 0x2, R234 ;  /* 0x000000020ca07825 */ /* 0x001fc600078e02ea */
[----:B------:R-:W4:Y:S01]  /*9480*/  LDL.64 R238, [R1+0x70] ;  /* 0x0000700001ee7983 */ /* 0x000f220000100a00 */
[----:B-1----:R-:W-:-:S03]  /*9490*/  IMAD.WIDE R162, R12, 0x2, R230 ;  /* 0x000000020ca27825 */ /* 0x002fc600078e02e6 */
[----:B------:R5:W4:Y:S01]  /*94a0*/  LDG.E.U16 R178, [R160.64] ;  /* 0x00000004a0b27981 */ /* 0x000b22000c1e1500 */
[----:B------:R-:W-:-:S03]  /*94b0*/  IMAD.WIDE R158, R12, 0x2, R218 ;  /* 0x000000020c9e7825 */ /* 0x000fc600078e02da */
[----:B------:R-:W4:Y:S04]  /*94c0*/  LDL.64 R218, [R1+0xa0] ;  /* 0x0000a00001da7983 */ /* 0x000f280000100a00 */
[----:B------:R2:W4:Y:S04]  /*94d0*/  LDG.E.U16 R180, [R162.64] ;  /* 0x00000004a2b47981 */ /* 0x000528000c1e1500 */
[----:B------:R-:W4:Y:S04]  /*94e0*/  LDL.64 R234, [R1+0x60] ;  /* 0x0000600001ea7983 */ /* 0x000f280000100a00 */
[----:B------:R-:W4:Y:S04]  /*94f0*/  LDL.64 R230, [R1+0x40] ;  /* 0x0000400001e67983 */ /* 0x000f280000100a00 */
[----:B------:R0:W4:Y:S02]  /*9500*/  LDG.E.U16 R182, [R158.64] ;  /* 0x000000049eb67981 */ /* 0x000124000c1e1500 */
[----:B0-----:R-:W-:-:S02]  /*9510*/  IMAD.WIDE R158, R12, 0x2, R226 ;  /* 0x000000020c9e7825 */ /* 0x001fc400078e02e2 */
        /* <DEDUP_REMOVED lines=11> */
[----:B------:R-:W4:Y:S04]  /*95d0*/  LDL.64 R222, [R1+0x20] ;  /* 0x0000200001de7983 */ /* 0x000f280000100a00 */
[----:B------:R5:W4:Y:S04]  /*95e0*/  LDG.E.U16 R190, [R160.64] ;  /* 0x00000004a0be7981 */ /* 0x000b28000c1e1500 */
[----:B------:R2:W4:Y:S01]  /*95f0*/  LDG.E.U16 R192, [R162.64] ;  /* 0x00000004a2c07981 */ /* 0x000522000c1e1500 */
[----:B0-----:R-:W-:-:S03]  /*9600*/  IMAD.WIDE R158, R12, 0x2, R218 ;  /* 0x000000020c9e7825 */ /* 0x001fc600078e02da */
[----:B------:R-:W4:Y:S04]  /*9610*/  LDL.64 R218, [R1+0x10] ;  /* 0x0000100001da7983 */ /* 0x000f280000100a00 */
[----:B------:R0:W4:Y:S02]  /*9620*/  LDG.E.U16 R194, [R158.64] ;  /* 0x000000049ec27981 */ /* 0x000124000c1e1500 */
[C---:B0-----:R-:W-:Y:S02]  /*9630*/  IMAD.WIDE R158, R12.reuse, 0x2, R238 ;  /* 0x000000020c9e7825 */ /* 0x041fe400078e02ee */
[----:B------:R-:W4:Y:S02]  /*9640*/  LDL.64 R238, [R1+0xc8] ;  /* 0x0000c80001ee7983 */ /* 0x000f240000100a00 */
[----:B--2---:R-:W-:-:S02]  /*9650*/  IMAD.WIDE R162, R12, 0x2, R198 ;  /* 0x000000020ca27825 */ /* 0x004fc400078e02c6 */
[----:B------:R0:W2:Y:S04]  /*9660*/  LDG.E.U16 R199, [R158.64] ;  /* 0x000000049ec77981 */ /* 0x0000a8000c1e1500 */
[----:B------:R3:W2:Y:S01]  /*9670*/  LDG.E.U16 R198, [R162.64] ;  /* 0x00000004a2c67981 */ /* 0x0006a2000c1e1500 */
[----:B0-----:R-:W-:-:S03]  /*9680*/  IMAD.WIDE R158, R12, 0x2, R230 ;  /* 0x000000020c9e7825 */ /* 0x001fc600078e02e6 */
[----:B------:R-:W2:Y:S04]  /*9690*/  LDL.64 R230, [R1+0x88] ;  /* 0x0000880001e67983 */ /* 0x000ea80000100a00 */
[----:B------:R0:W2:Y:S01]  /*96a0*/  LDG.E.U16 R202, [R158.64] ;  /* 0x000000049eca7981 */ /* 0x0000a2000c1e1500 */
[----:B-----5:R-:W-:-:S03]  /*96b0*/  IMAD.WIDE R160, R12, 0x2, R214 ;  /* 0x000000020ca07825 */ /* 0x020fc600078e02d6 */
[----:B------:R-:W5:Y:S04]  /*96c0*/  LDL.64 R214, [R1] ;  /* 0x0000000001d67983 */ /* 0x000f680000100a00 */
[----:B------:R1:W2:Y:S02]  /*96d0*/  LDG.E.U16 R196, [R160.64] ;  /* 0x00000004a0c47981 */ /* 0x0002a4000c1e1500 */
[C---:B-1----:R-:W-:Y:S02]  /*96e0*/  IMAD.WIDE R160, R12.reuse, 0x2, R234 ;  /* 0x000000020ca07825 */ /* 0x042fe400078e02ea */
[----:B------:R-:W2:Y:S02]  /*96f0*/  LDL.64 R234, [R1+0xb8] ;  /* 0x0000b80001ea7983 */ /* 0x000ea40000100a00 */
[----:B---3--:R-:W-:-:S02]  /*9700*/  IMAD.WIDE R162, R12, 0x2, R200 ;  /* 0x000000020ca27825 */ /* 0x008fc400078e02c8 */
[----:B------:R1:W3:Y:S04]  /*9710*/  LDG.E.U16 R200, [R160.64] ;  /* 0x00000004a0c87981 */ /* 0x0002e8000c1e1500 */
[----:B------:R4:W2:Y:S02]  /*9720*/  LDG.E.U16 R201, [R162.64] ;  /* 0x00000004a2c97981 */ /* 0x0008a4000c1e1500 */
[C---:B----4-:R-:W-:Y:S02]  /*9730*/  IMAD.WIDE R162, R12.reuse, 0x2, R222 ;  /* 0x000000020ca27825 */ /* 0x050fe400078e02de */
[----:B------:R-:W4:Y:S02]  /*9740*/  LDL.64 R222, [R1+0xa8] ;  /* 0x0000a80001de7983 */ /* 0x000f240000100a00 */
[----:B-1----:R-:W-:-:S02]  /*9750*/  IMAD.WIDE R160, R12, 0x2, R226 ;  /* 0x000000020ca07825 */ /* 0x002fc400078e02e2 */
[----:B------:R-:W3:Y:S04]  /*9760*/  LDL.64 R226, [R1+0x78] ;  /* 0x0000780001e27983 */ /* 0x000ee80000100a00 */
[----:B------:R5:W3:Y:S01]  /*9770*/  LDG.E.U16 R204, [R160.64] ;  /* 0x00000004a0cc7981 */ /* 0x000ae2000c1e1500 */
[----:B0-----:R-:W-:-:S03]  /*9780*/  IMAD.WIDE R158, R12, 0x2, R218 ;  /* 0x000000020c9e7825 */ /* 0x001fc600078e02da */
[----:B------:R0:W3:Y:S04]  /*9790*/  LDG.E.U16 R206, [R162.64] ;  /* 0x00000004a2ce7981 */ /* 0x0000e8000c1e1500 */
[----:B------:R1:W3:Y:S01]  /*97a0*/  LDG.E.U16 R208, [R158.64] ;  /* 0x000000049ed07981 */ /* 0x0002e2000c1e1500 */
[----:B0-----:R-:W-:-:S04]  /*97b0*/  IMAD.WIDE R162, R12, 0x2, R244 ;  /* 0x000000020ca27825 */ /* 0x001fc800078e02f4 */
[C---:B-1----:R-:W-:Y:S01]  /*97c0*/  IMAD.WIDE R158, R12.reuse, 0x2, R236 ;  /* 0x000000020c9e7825 */ /* 0x042fe200078e02ec */
[----:B------:R0:W3:Y:S03]  /*97d0*/  LDG.E.U16 R212, [R162.64] ;  /* 0x00000004a2d47981 */ /* 0x0000e6000c1e1500 */
[----:B0-----:R-:W-:-:S05]  /*97e0*/  IMAD.WIDE R162, R12, 0x2, R220 ;  /* 0x000000020ca27825 */ /* 0x001fca00078e02dc */
[----:B------:R4:W3:Y:S01]  /*97f0*/  LDG.E.U16 R218, [R162.64] ;  /* 0x00000004a2da7981 */ /* 0x0008e2000c1e1500 */
[----:B-----5:R-:W-:-:S03]  /*9800*/  IMAD.WIDE R160, R12, 0x2, R214 ;  /* 0x000000020ca07825 */ /* 0x020fc600078e02d6 */
[----:B------:R0:W5:Y:S04]  /*9810*/  LDG.E.U16 R214, [R158.64] ;  /* 0x000000049ed67981 */ /* 0x000168000c1e1500 */
[----:B------:R1:W5:Y:S02]  /*9820*/  LDG.E.U16 R210, [R160.64] ;  /* 0x00000004a0d27981 */ /* 0x000364000c1e1500 */
[----:B-1----:R-:W-:-:S04]  /*9830*/  IMAD.WIDE R160, R12, 0x2, R228 ;  /* 0x000000020ca07825 */ /* 0x002fc800078e02e4 */
[C---:B0-----:R-:W-:Y:S01]  /*9840*/  IMAD.WIDE R158, R12.reuse, 0x2, R238 ;  /* 0x000000020c9e7825 */ /* 0x041fe200078e02ee */
[----:B------:R2:W5:Y:S04]  /*9850*/  LDG.E.U16 R215, [R160.64] ;  /* 0x00000004a0d77981 */ /* 0x000568000c1e1500 */
[----:B------:R0:W5:Y:S04]  /*9860*/  LDG.E.U16 R219, [R158.64] ;  /* 0x000000049edb7981 */ /* 0x000168000c1e1500 */
[----:B------:R-:W5:Y:S01]  /*9870*/  LDL.64 R238, [R1+0x18] ;  /* 0x0000180001ee7983 */ /* 0x000f620000100a00 */
[----:B--2---:R-:W-:-:S03]  /*9880*/  IMAD.WIDE R160, R12, 0x2, R234 ;  /* 0x000000020ca07825 */ /* 0x004fc600078e02ea */
[----:B------:R-:W2:Y:S01]  /*9890*/  LDL.64 R234, [R1+0x48] ;  /* 0x0000480001ea7983 */ /* 0x000ea20000100a00 */
[----:B0-----:R-:W-:-:S03]  /*98a0*/  IMAD.WIDE R158, R12, 0x2, R246 ;  /* 0x000000020c9e7825 */ /* 0x001fc600078e02f6 */
[----:B------:R-:W5:Y:S01]  /*98b0*/  LDL.64 R246, [R1+0x8] ;  /* 0x0000080001f67983 */ /* 0x000f620000100a00 */
[----:B----4-:R-:W-:-:S03]  /*98c0*/  IMAD.WIDE R162, R12, 0x2, R222 ;  /* 0x000000020ca27825 */ /* 0x010fc600078e02de */
[----:B------:R0:W4:Y:S04]  /*98d0*/  LDG.E.U16 R222, [R160.64] ;  /* 0x00000004a0de7981 */ /* 0x000128000c1e1500 */
[----:B------:R3:W4:Y:S01]  /*98e0*/  LDG.E.U16 R223, [R162.64] ;  /* 0x00000004a2df7981 */ /* 0x000722000c1e1500 */
[----:B0-----:R-:W-:-:S04]  /*98f0*/  IMAD.WIDE R160, R12, 0x2, R230 ;  /* 0x000000020ca07825 */ /* 0x001fc800078e02e6 */
[C---:B---3--:R-:W-:Y:S02]  /*9900*/  IMAD.WIDE R162, R12.reuse, 0x2, R226 ;  /* 0x000000020ca27825 */ /* 0x048fe400078e02e2 */
[----:B------:R0:W3:Y:S04]  /*9910*/  LDG.E.U16 R226, [R158.64] ;  /* 0x000000049ee27981 */ /* 0x0000e8000c1e1500 */
[----:B------:R1:W3:Y:S04]  /*9920*/  LDG.E.U16 R227, [R160.64] ;  /* 0x00000004a0e37981 */ /* 0x0002e8000c1e1500 */
[----:B------:R2:W3:Y:S04]  /*9930*/  LDG.E.U16 R230, [R162.64] ;  /* 0x00000004a2e67981 */ /* 0x0004e8000c1e1500 */
[----:B0-----:R-:W3:Y:S04]  /*9940*/  LDL.64 R158, [R1+0x68] ;  /* 0x00006800019e7983 */ /* 0x001ee80000100a00 */
[----:B-1----:R-:W4:Y:S01]  /*9950*/  LDL.64 R160, [R1+0x58] ;  /* 0x0000580001a07983 */ /* 0x002f220000100a00 */
[----:B--2---:R-:W-:-:S05]  /*9960*/  IMAD.WIDE R162, R12, 0x2, R234 ;  /* 0x000000020ca27825 */ /* 0x004fca00078e02ea */
[----:B------:R5:W2:Y:S02]  /*9970*/  LDG.E.U16 R235, [R162.64] ;  /* 0x00000004a2eb7981 */ /* 0x000aa4000c1e1500 */
[----:B-----5:R-:W-:-:S04]  /*9980*/  IMAD.WIDE R162, R12, 0x2, R238 ;  /* 0x000000020ca27825 */ /* 0x020fc800078e02ee */
[----:B---3--:R-:W-:-:S04]  /*9990*/  IMAD.WIDE R158, R12, 0x2, R158 ;  /* 0x000000020c9e7825 */ /* 0x008fc800078e029e */
[C---:B----4-:R-:W-:Y:S01]  /*99a0*/  IMAD.WIDE R160, R12.reuse, 0x2, R160 ;  /* 0x000000020ca07825 */ /* 0x050fe200078e02a0 */
[----:B------:R0:W3:Y:S04]  /*99b0*/  LDG.E.U16 R231, [R158.64] ;  /* 0x000000049ee77981 */ /* 0x0000e8000c1e1500 */
[----:B------:R1:W4:Y:S01]  /*99c0*/  LDG.E.U16 R234, [R160.64] ;  /* 0x00000004a0ea7981 */ /* 0x000322000c1e1500 */
[----:B0-----:R-:W-:-:S04]  /*99d0*/  IMAD.WIDE R158, R12, 0x2, R250 ;  /* 0x000000020c9e7825 */ /* 0x001fc800078e02fa */
[C---:B-1----:R-:W-:Y:S01]  /*99e0*/  IMAD.WIDE R160, R12.reuse, 0x2, R242 ;  /* 0x000000020ca07825 */ /* 0x042fe200078e02f2 */
[----:B------:R0:W5:Y:S04]  /*99f0*/  LDG.E.U16 R238, [R158.64] ;  /* 0x000000049eee7981 */ /* 0x000168000c1e1500 */
[----:B------:R1:W2:Y:S04]  /*9a00*/  LDG.E.U16 R242, [R162.64] ;  /* 0x00000004a2f27981 */ /* 0x0002a8000c1e1500 */
[----:B------:R1:W2:Y:S01]  /*9a10*/  LDG.E.U16 R239, [R160.64] ;  /* 0x00000004a0ef7981 */ /* 0x0002a2000c1e1500 */
[----:B0-----:R-:W-:-:S04]  /*9a20*/  IMAD.WIDE R158, R12, 0x2, R246 ;  /* 0x000000020c9e7825 */ /* 0x001fc800078e02f6 */
[C---:B-1----:R-:W-:Y:S01]  /*9a30*/  IMAD.WIDE R162, R12.reuse, 0x2, R240 ;  /* 0x000000020ca27825 */ /* 0x042fe200078e02f0 */
[----:B------:R0:W2:Y:S03]  /*9a40*/  LDG.E.U16 R243, [R158.64] ;  /* 0x000000049ef37981 */ /* 0x0000a6000c1e1500 */
[C---:B------:R-:W-:Y:S01]  /*9a50*/  IMAD.WIDE R160, R12.reuse, 0x2, R248 ;  /* 0x000000020ca07825 */ /* 0x040fe200078e02f8 */
[----:B------:R1:W2:Y:S04]  /*9a60*/  LDG.E.U16 R247, [R162.64] ;  /* 0x00000004a2f77981 */ /* 0x0002a8000c1e1500 */
[----:B------:R1:W2:Y:S01]  /*9a70*/  LDG.E.U16 R246, [R160.64] ;  /* 0x00000004a0f67981 */ /* 0x0002a2000c1e1500 */
[----:B0-----:R-:W-:-:S04]  /*9a80*/  IMAD.WIDE R158, R12, 0x2, R232 ;  /* 0x000000020c9e7825 */ /* 0x001fc800078e02e8 */
[C---:B-1----:R-:W-:Y:S01]  /*9a90*/  IMAD.WIDE R162, R12.reuse, 0x2, R216 ;  /* 0x000000020ca27825 */ /* 0x042fe200078e02d8 */
[----:B------:R0:W2:Y:S03]  /*9aa0*/  LDG.E.U16 R250, [R158.64] ;  /* 0x000000049efa7981 */ /* 0x0000a6000c1e1500 */
[----:B------:R-:W-:Y:S02]  /*9ab0*/  IMAD.WIDE R160, R12, 0x2, R224 ;  /* 0x000000020ca07825 */ /* 0x000fe400078e02e0 */
[----:B------:R-:W2:Y:S04]  /*9ac0*/  LDG.E.U16 R162, [R162.64] ;  /* 0x00000004a2a27981 */ /* 0x000ea8000c1e1500 */
[----:B------:R1:W2:Y:S04]  /*9ad0*/  LDG.E.U16 R251, [R160.64] ;  /* 0x00000004a0fb7981 */ /* 0x0002a8000c1e1500 */
[----:B0-----:R-:W1:Y:S01]  /*9ae0*/  S2R R159, SR_TID.X ;  /* 0x00000000009f7919 */ /* 0x001e620000002100 */
[----:B------:R-:W-:Y:S01]  /*9af0*/  FADD R158, -R3, R181 ;  /* 0x000000b5039e7221 */ /* 0x000fe20000000100 */
[----:B-1----:R-:W-:-:S05]  /*9b00*/  LOP3.LUT R160, R159, 0x1c, RZ, 0xc0, !PT ;  /* 0x0000001c9fa07812 */ /* 0x002fca00078ec0ff */
[----:B------:R-:W0:Y:S01]  /*9b10*/  LDS R159, [R160.X8] ;  /* 0x00000000a09f7984 */ /* 0x000e220000008800 */
[----:B------:R-:W-:-:S03]  /*9b20*/  FMUL R158, R158, 1.4426950216293334961 ;  /* 0x3fb8aa3b9e9e7820 */ /* 0x000fc60000400000 */
[----:B------:R-:W-:Y:S03]  /*9b30*/  LDS R161, [R160.X8+0x100] ;  /* 0x00010000a0a17984 */ /* 0x000fe60000008800 */
[----:B------:R-:W0:Y:S01]  /*9b40*/  MUFU.EX2 R158, R158 ;  /* 0x0000009e009e7308 */ /* 0x000e220000000800 */
[----:B------:R-:W-:Y:S02]  /*9b50*/  F2FP.BF16.PACK_AB R195, R195, R197 ;  /* 0x000000c5c3c3723e */ /* 0x000fe400000010ff */
[----:B------:R-:W-:Y:S02]  /*9b60*/  F2FP.BF16.PACK_AB R191, R191, R193 ;  /* 0x000000c1bfbf723e */ /* 0x000fe400000010ff */
[----:B------:R-:W-:Y:S02]  /*9b70*/  F2FP.BF16.PACK_AB R187, R187, R189 ;  /* 0x000000bdbbbb723e */ /* 0x000fe400000010ff */
[----:B------:R-:W-:Y:S01]  /*9b80*/  F2FP.BF16.PACK_AB R183, R183, R185 ;  /* 0x000000b9b7b7723e */ /* 0x000fe200000010ff */
[----:B0-----:R-:W-:-:S02]  /*9b90*/  FFMA R213, R158, R213, R159 ;  /* 0x000000d59ed57223 */ /* 0x001fc4000000009f */
[----:B------:R-:W-:Y:S04]  /*9ba0*/  LDS R159, [R160.X8+0x200] ;  /* 0x00020000a09f7984 */ /* 0x000fe80000008800 */
[----:B------:R-:W-:Y:S04]  /*9bb0*/  LDS R160, [R160.X8+0x300] ;  /* 0x00030000a0a07984 */ /* 0x000fe80000008800 */
[----:B------:R-:W-:Y:S06]  /*9bc0*/  BAR.SYNC.DEFER_BLOCKING 0x0 ;  /* 0x0000000000007b1d */ /* 0x000fec0000010000 */
[----:B------:R-:W-:Y:S04]  /*9bd0*/  STS.U16 [R2], R173 ;  /* 0x000000ad02007388 */ /* 0x000fe80000000400 */
        /* <DEDUP_REMOVED lines=81> */
[----:B------:R0:W-:Y:S04]  /*a0f0*/  STS.U16 [R205+0x4a00], R46 ;  /* 0x004a002ecd007388 */ /* 0x0001e80000000400 */
[----:B------:R0:W-:Y:S04]  /*a100*/  STS.U16 [R205+0x4e00], R112 ;  /* 0x004e0070cd007388 */ /* 0x0001e80000000400 */
        /* <DEDUP_REMOVED lines=33> */
[----:B----4-:R-:W-:Y:S04]  /*a320*/  STS.U16 [R205+0xd600], R234 ;  /* 0x00d600eacd007388 */ /* 0x010fe80000000400 */
[----:B--2---:R-:W-:Y:S04]  /*a330*/  STS.U16 [R205+0xda00], R235 ;  /* 0x00da00ebcd007388 */ /* 0x004fe80000000400 */
[----:B-----5:R-:W-:Y:S04]  /*a340*/  STS.U16 [R205+0xde00], R238 ;  /* 0x00de00eecd007388 */ /* 0x020fe80000000400 */
        /* <DEDUP_REMOVED lines=8> */
[----:B------:R-:W-:Y:S04]  /*a3d0*/  STS [R9+0x18000], R195 ;  /* 0x018000c309007388 */ /* 0x000fe80000000800 */
[----:B------:R-:W-:Y:S04]  /*a3e0*/  STS [R9+0x18400], R191 ;  /* 0x018400bf09007388 */ /* 0x000fe80000000800 */
[----:B------:R-:W-:Y:S04]  /*a3f0*/  STS [R9+0x18800], R187 ;  /* 0x018800bb09007388 */ /* 0x000fe80000000800 */
[----:B------:R-:W-:Y:S04]  /*a400*/  STS [R9+0x18c00], R183 ;  /* 0x018c00b709007388 */ /* 0x000fe80000000800 */
[----:B------:R-:W-:Y:S01]  /*a410*/  BAR.SYNC.DEFER_BLOCKING 0x0 ;  /* 0x0000000000007b1d */ /* 0x000fe20000010000 */
[----:B0-----:R-:W-:-:S04]  /*a420*/  FADD R15, -R4, R179 ;  /* 0x000000b3040f7221 */ /* 0x001fc80000000100 */
[----:B------:R-:W-:-:S06]  /*a430*/  FMUL R15, R15, 1.4426950216293334961 ;  /* 0x3fb8aa3b0f0f7820 */ /* 0x000fcc0000400000 */
[----:B------:R-:W0:Y:S01]  /*a440*/  MUFU.EX2 R15, R15 ;  /* 0x0000000f000f7308 */ /* 0x000e220000000800 */
[C---:B-1----:R-:W-:Y:S02]  /*a450*/  FMUL R44, R158.reuse, R104 ;  /* 0x000000689e2c7220 */ /* 0x042fe40000400000 */
[C---:B------:R-:W-:Y:S02]  /*a460*/  FMUL R45, R158.reuse, R105 ;  /* 0x000000699e2d7220 */ /* 0x040fe40000400000 */
[----:B------:R-:W-:Y:S01]  /*a470*/  FMUL R104, R158, R88 ;  /* 0x000000589e687220 */ /* 0x000fe20000400000 */
[----:B------:R-:W-:Y:S04]  /*a480*/  LDSM.16.M88.4 R116, [R14+0x18000] ;  /* 0x018000000e74783b */ /* 0x000fe80000000200 */
[----:B------:R-:W1:Y:S04]  /*a490*/  LDSM.16.M88.4 R20, [R8] ;  /* 0x000000000814783b */ /* 0x000e680000000200 */
[----:B------:R-:W2:Y:S01]  /*a4a0*/  LDSM.16.M88.4 R32, [R8+0x4000] ;  /* 0x004000000820783b */ /* 0x000ea20000000200 */
[----:B0-----:R-:W-:-:S02]  /*a4b0*/  FMUL R46, R15, R106 ;  /* 0x0000006a0f2e7220 */ /* 0x001fc40000400000 */
[C---:B------:R-:W-:Y:S01]  /*a4c0*/  FMUL R47, R15.reuse, R107 ;  /* 0x0000006b0f2f7220 */ /* 0x040fe20000400000 */
[----:B------:R-:W0:Y:S01]  /*a4d0*/  LDSM.16.M88.4 R24, [R8+0x2000] ;  /* 0x002000000818783b */ /* 0x000e220000000200 */
[C---:B------:R-:W-:Y:S02]  /*a4e0*/  FMUL R105, R158.reuse, R89 ;  /* 0x000000599e697220 */ /* 0x040fe40000400000 */
[C---:B------:R-:W-:Y:S01]  /*a4f0*/  FMUL R106, R15.reuse, R90 ;  /* 0x0000005a0f6a7220 */ /* 0x040fe20000400000 */
[----:B------:R-:W3:Y:S01]  /*a500*/  LDSM.16.M88.4 R28, [R8+0x6000] ;  /* 0x00600000081c783b */ /* 0x000ee20000000200 */
[----:B------:R-:W-:Y:S02]  /*a510*/  FMUL R107, R15, R91 ;  /* 0x0000005b0f6b7220 */ /* 0x000fe40000400000 */
[C---:B------:R-:W-:Y:S01]  /*a520*/  FMUL R112, R158.reuse, R100 ;  /* 0x000000649e707220 */ /* 0x040fe20000400000 */
[----:B------:R-:W4:Y:S01]  /*a530*/  LDSM.16.M88.4 R36, [R8+0x8000] ;  /* 0x008000000824783b */ /* 0x000f220000000200 */
[----:B------:R-:W-:-:S02]  /*a540*/  FMUL R113, R158, R101 ;  /* 0x000000659e717220 */ /* 0x000fc40000400000 */
[C---:B------:R-:W-:Y:S01]  /*a550*/  FMUL R114, R15.reuse, R102 ;  /* 0x000000660f727220 */ /* 0x040fe20000400000 */
[----:B------:R-:W5:Y:S01]  /*a560*/  LDSM.16.M88.4 R40, [R8+0xa000] ;  /* 0x00a000000828783b */ /* 0x000f620000000200 */
[----:B------:R-:W-:-:S03]  /*a570*/  FMUL R115, R15, R103 ;  /* 0x000000670f737220 */ /* 0x000fc60000400000 */
[----:B------:R-:W0:Y:S04]  /*a580*/  LDSM.16.M88.4 R88, [R8+0xc000] ;  /* 0x00c000000858783b */ /* 0x000e280000000200 */
[----:B------:R-:W0:Y:S01]  /*a590*/  LDSM.16.M88.4 R100, [R8+0xe000] ;  /* 0x00e000000864783b */ /* 0x000e220000000200 */
[----:B------:R-:W-:-:S03]  /*a5a0*/  LOP3.LUT R163, R14, 0x20, RZ, 0x3c, !PT ;  /* 0x000000200ea37812 */ /* 0x000fc600078e3cff */
[----:B------:R-:W0:Y:S01]  /*a5b0*/  LDSM.16.M88.4 R144, [R14+0x18800] ;  /* 0x018800000e90783b */ /* 0x000e220000000200 */
[----:B------:R-:W-:Y:S02]  /*a5c0*/  FADD R17, -R5, R177 ;  /* 0x000000b105117221 */ /* 0x000fe40000000100 */
[----:B------:R-:W-:Y:S01]  /*a5d0*/  FADD R16, -R6, R175 ;  /* 0x000000af06107221 */ /* 0x000fe20000000100 */
[----:B------:R-:W0:Y:S01]  /*a5e0*/  LDSM.16.M88.4 R124, [R163+0x18000] ;  /* 0x01800000a37c783b */ /* 0x000e220000000200 */
[----:B------:R-:W-:Y:S02]  /*a5f0*/  FMUL R17, R17, 1.4426950216293334961 ;  /* 0x3fb8aa3b11117820 */ /* 0x000fe40000400000 */
[----:B------:R-:W-:Y:S01]  /*a600*/  FMUL R16, R16, 1.4426950216293334961 ;  /* 0x3fb8aa3b10107820 */ /* 0x000fe20000400000 */
[C---:B-1----:R-:W-:Y:S01]  /*a610*/  HMMA.16816.F32.BF16 R44, R116.reuse, R20, R44 ;  /* 0x00000014742c723c */ /* 0x042fe2000004182c */
[C---:B------:R-:W-:Y:S01]  /*a620*/  FMUL R84, R158.reuse, R84 ;  /* 0x000000549e547220 */ /* 0x040fe20000400000 */
[----:B------:R1:W0:Y:S01]  /*a630*/  LDSM.16.M88.4 R140, [R163+0x18800] ;  /* 0x01880000a38c783b */ /* 0x0002220000000200 */
[----:B------:R-:W0:Y:S08]  /*a640*/  MUFU.EX2 R17, R17 ;  /* 0x0000001100117308 */ /* 0x000e300000000800 */
[----:B------:R-:W0:Y:S01]  /*a650*/  MUFU.EX2 R16, R16 ;  /* 0x0000001000107308 */ /* 0x000e220000000800 */
[----:B--2---:R-:W-:Y:S01]  /*a660*/  HMMA.16816.F32.BF16 R112, R116, R32, R112 ;  /* 0x000000207470723c */ /* 0x004fe20000041870 */
[----:B------:R-:W-:-:S02]  /*a670*/  FMUL R85, R158, R85 ;  /* 0x000000559e557220 */ /* 0x000fc40000400000 */
[C---:B------:R-:W-:Y:S02]  /*a680*/  FMUL R86, R15.reuse, R86 ;  /* 0x000000560f567220 */ /* 0x040fe40000400000 */
[C---:B------:R-:W-:Y:S02]  /*a690*/  FMUL R87, R15.reuse, R87 ;  /* 0x000000570f577220 */ /* 0x040fe40000400000 */
[C---:B------:R-:W-:Y:S02]  /*a6a0*/  FMUL R64, R158.reuse, R64 ;  /* 0x000000409e407220 */ /* 0x040fe40000400000 */
[----:B------:R-:W-:Y:S02]  /*a6b0*/  FMUL R65, R158, R65 ;  /* 0x000000419e417220 */ /* 0x000fe40000400000 */
[C---:B------:R-:W-:Y:S02]  /*a6c0*/  FMUL R66, R15.reuse, R66 ;  /* 0x000000420f427220 */ /* 0x040fe40000400000 */
        /* <DEDUP_REMOVED lines=12> */
[----:B------:R-:W-:Y:S01]  /*a790*/  FMUL R95, R15, R95 ;  /* 0x0000005f0f5f7220 */ /* 0x000fe20000400000 */
[----:B0-----:R-:W-:Y:S01]  /*a7a0*/  HMMA.16816.F32.BF16 R104, R116, R24, R104 ;  /* 0x000000187468723c */ /* 0x001fe20000041868 */
[----:B------:R-:W-:-:S02]  /*a7b0*/  FMUL R48, R17, R48 ;  /* 0x0000003011307220 */ /* 0x000fc40000400000 */
[C---:B------:R-:W-:Y:S02]  /*a7c0*/  FMUL R49, R17.reuse, R49 ;  /* 0x0000003111317220 */ /* 0x040fe40000400000 */
[C---:B------:R-:W-:Y:S02]  /*a7d0*/  FMUL R50, R16.reuse, R50 ;  /* 0x0000003210327220 */ /* 0x040fe40000400000 */
[C---:B------:R-:W-:Y:S01]  /*a7e0*/  FMUL R51, R16.reuse, R51 ;  /* 0x0000003310337220 */ /* 0x040fe20000400000 */
[----:B---3--:R-:W-:Y:S01]  /*a7f0*/  HMMA.16816.F32.BF16 R84, R116, R28, R84 ;  /* 0x0000001c7454723c */ /* 0x008fe20000041854 */
[C---:B------:R-:W-:Y:S02]  /*a800*/  FMUL R52, R17.reuse, R52 ;  /* 0x0000003411347220 */ /* 0x040fe40000400000 */
[----:B------:R-:W-:Y:S02]  /*a810*/  FMUL R53, R17, R53 ;  /* 0x0000003511357220 */ /* 0x000fe40000400000 */
[----:B------:R-:W-:-:S02]  /*a820*/  FMUL R54, R16, R54 ;  /* 0x0000003610367220 */ /* 0x000fc40000400000 */
[C---:B------:R-:W-:Y:S01]  /*a830*/  FMUL R55, R16.reuse, R55 ;  /* 0x0000003710377220 */ /* 0x040fe20000400000 */
[C---:B----4-:R-:W-:Y:S01]  /*a840*/  HMMA.16816.F32.BF16 R64, R116.reuse, R36, R64 ;  /* 0x000000247440723c */ /* 0x050fe20000041840 */
[C---:B------:R-:W-:Y:S02]  /*a850*/  FMUL R56, R17.reuse, R56 ;  /* 0x0000003811387220 */ /* 0x040fe40000400000 */
[C---:B------:R-:W-:Y:S02]  /*a860*/  FMUL R57, R17.reuse, R57 ;  /* 0x0000003911397220 */ /* 0x040fe40000400000 */
[C---:B------:R-:W-:Y:S02]  /*a870*/  FMUL R58, R16.reuse, R58 ;  /* 0x0000003a103a7220 */ /* 0x040fe40000400000 */
[----:B------:R-:W-:Y:S01]  /*a880*/  FMUL R59, R16, R59 ;  /* 0x0000003b103b7220 */ /* 0x000fe20000400000 */
[----:B-----5:R-:W-:Y:S01]  /*a890*/  HMMA.16816.F32.BF16 R108, R116, R40, R108 ;  /* 0x00000028746c723c */ /* 0x020fe2000004186c */
[----:B------:R-:W-:-:S02]  /*a8a0*/  FMUL R128, R17, R68 ;  /* 0x0000004411807220 */ /* 0x000fc40000400000 */
[C---:B------:R-:W-:Y:S02]  /*a8b0*/  FMUL R129, R17.reuse, R69 ;  /* 0x0000004511817220 */ /* 0x040fe40000400000 */
[C---:B------:R-:W-:Y:S02]  /*a8c0*/  FMUL R130, R16.reuse, R70 ;  /* 0x0000004610827220 */ /* 0x040fe40000400000 */
[C---:B------:R-:W-:Y:S01]  /*a8d0*/  FMUL R131, R16.reuse, R71 ;  /* 0x0000004710837220 */ /* 0x040fe20000400000 */
[----:B------:R-:W-:Y:S01]  /*a8e0*/  HMMA.16816.F32.BF16 R96, R116, R88, R96 ;  /* 0x000000587460723c */ /* 0x000fe20000041860 */
[C---:B------:R-:W-:Y:S02]  /*a8f0*/  FMUL R132, R17.reuse, R72 ;  /* 0x0000004811847220 */ /* 0x040fe40000400000 */
[----:B------:R-:W-:Y:S02]  /*a900*/  FMUL R133, R17, R73 ;  /* 0x0000004911857220 */ /* 0x000fe40000400000 */
[----:B------:R-:W-:-:S02]  /*a910*/  FMUL R134, R16, R74 ;  /* 0x0000004a10867220 */ /* 0x000fc40000400000 */
[C---:B------:R-:W-:Y:S01]  /*a920*/  FMUL R135, R16.reuse, R75 ;  /* 0x0000004b10877220 */ /* 0x040fe20000400000 */
[----:B------:R-:W-:Y:S01]  /*a930*/  HMMA.16816.F32.BF16 R92, R116, R100, R92 ;  /* 0x00000064745c723c */ /* 0x000fe2000004185c */
        /* <DEDUP_REMOVED lines=8> */
[C---:B------:R-:W-:Y:S02]  /*a9c0*/  FMUL R76, R17.reuse, R76 ;  /* 0x0000004c114c7220 */ /* 0x040fe40000400000 */
[----:B------:R-:W-:Y:S02]  /*a9d0*/  FMUL R77, R17, R77 ;  /* 0x0000004d114d7220 */ /* 0x000fe40000400000 */
[----:B------:R-:W-:-:S02]  /*a9e0*/  FMUL R78, R16, R78 ;  /* 0x0000004e104e7220 */ /* 0x000fc40000400000 */
[----:B------:R-:W-:Y:S01]  /*a9f0*/  FMUL R79, R16, R79 ;  /* 0x0000004f104f7220 */ /* 0x000fe20000400000 */
[----:B------:R-:W-:Y:S01]  /*aa00*/  HMMA.16816.F32.BF16 R48, R144, R20, R48 ;  /* 0x000000149030723c */ /* 0x000fe20000041830 */
[----:B-1----:R-:W-:Y:S02]  /*aa10*/  LOP3.LUT R163, R14, 0x40, RZ, 0x3c, !PT ;  /* 0x000000400ea37812 */ /* 0x002fe400078e3cff */
[----:B------:R-:W-:-:S03]  /*aa20*/  LOP3.LUT R181, R8, 0x40, RZ, 0x3c, !PT ;  /* 0x0000004008b57812 */ /* 0x000fc600078e3cff */
[----:B------:R-:W-:Y:S02]  /*aa30*/  LDSM.16.M88.4 R168, [R163+0x18000] ;  /* 0x01800000a3a8783b */ /* 0x000fe40000000200 */
[C---:B------:R-:W-:Y:S02]  /*aa40*/  HMMA.16816.F32.BF16 R52, R144.reuse, R24, R52 ;  /* 0x000000189034723c */ /* 0x040fe40000041834 */
[----:B------:R-:W0:Y:S04]  /*aa50*/  LDSM.16.M88.4 R60, [R181+0x6000] ;  /* 0x00600000b53c783b */ /* 0x000e280000000200 */
[----:B------:R-:W1:Y:S02]  /*aa60*/  LDSM.16.M88.4 R68, [R181+0x8000] ;  /* 0x00800000b544783b */ /* 0x000e640000000200 */
[C---:B------:R-:W-:Y:S02]  /*aa70*/  HMMA.16816.F32.BF16 R56, R144.reuse, R32, R56 ;  /* 0x000000209038723c */ /* 0x040fe40000041838 */
[----:B------:R-:W2:Y:S04]  /*aa80*/  LDSM.16.M88.4 R72, [R181+0xa000] ;  /* 0x00a00000b548783b */ /* 0x000ea80000000200 */
[----:B------:R-:W3:Y:S02]  /*aa90*/  LDSM.16.M88.4 R80, [R181+0xc000] ;  /* 0x00c00000b550783b */ /* 0x000ee40000000200 */
[C---:B------:R-:W-:Y:S02]  /*aaa0*/  HMMA.16816.F32.BF16 R116, R144.reuse, R28, R116 ;  /* 0x0000001c9074723c */ /* 0x040fe40000041874 */
[----:B------:R-:W-:Y:S04]  /*aab0*/  LDSM.16.M88.4 R120, [R181+0x2000] ;  /* 0x00200000b578783b */ /* 0x000fe80000000200 */
[----:B------:R-:W-:Y:S02]  /*aac0*/  LDSM.16.M88.4 R172, [R163+0x18800] ;  /* 0x01880000a3ac783b */ /* 0x000fe40000000200 */
[C---:B------:R-:W-:Y:S08]  /*aad0*/  HMMA.16816.F32.BF16 R128, R144.reuse, R36, R128 ;  /* 0x000000249080723c */ /* 0x040ff00000041880 */
[C---:B------:R-:W-:Y:S08]  /*aae0*/  HMMA.16816.F32.BF16 R132, R144.reuse, R40, R132 ;  /* 0x000000289084723c */ /* 0x040ff00000041884 */
[C---:B------:R-:W-:Y:S08]  /*aaf0*/  HMMA.16816.F32.BF16 R136, R144.reuse, R88, R136 ;  /* 0x000000589088723c */ /* 0x040ff00000041888 */
[----:B------:R-:W-:Y:S01]  /*ab00*/  HMMA.16816.F32.BF16 R144, R144, R100, R76 ;  /* 0x000000649090723c */ /* 0x000fe2000004184c */
[----:B------:R-:W4:Y:S07]  /*ab10*/  LDSM.16.M88.4 R76, [R181+0xe000] ;  /* 0x00e00000b54c783b */ /* 0x000f2e0000000200 */
[C---:B------:R-:W-:Y:S01]  /*ab20*/  HMMA.16816.F32.BF16 R148, R124.reuse, R22, R44 ;  /* 0x000000167c94723c */ /* 0x040fe2000004182c */
[----:B------:R-:W-:Y:S07]  /*ab30*/  LDSM.16.M88.4 R44, [R181+0x4000] ;  /* 0x00400000b52c783b */ /* 0x000fee0000000200 */
[----:B------:R-:W-:Y:S01]  /*ab40*/  HMMA.16816.F32.BF16 R164, R124, R34, R112 ;  /* 0x000000227ca4723c */ /* 0x000fe20000041870 */
[----:B------:R-:W5:Y:S01]  /*ab50*/  LDSM.16.M88.4 R112, [R181] ;  /* 0x00000000b570783b */ /* 0x000f620000000200 */
[----:B------:R-:W-:-:S06]  /*ab60*/  LOP3.LUT R18, R14, 0x60, RZ, 0x3c, !PT ;  /* 0x000000600e127812 */ /* 0x000fcc00078e3cff */
[C---:B------:R-:W-:Y:S08]  /*ab70*/  HMMA.16816.F32.BF16 R84, R124.reuse, R30, R84 ;  /* 0x0000001e7c54723c */ /* 0x040ff00000041854 */
[C---:B------:R-:W-:Y:S08]  /*ab80*/  HMMA.16816.F32.BF16 R64, R124.reuse, R38, R64 ;  /* 0x000000267c40723c */ /* 0x040ff00000041840 */
[C---:B------:R-:W-:Y:S08]  /*ab90*/  HMMA.16816.F32.BF16 R108, R124.reuse, R42, R108 ;  /* 0x0000002a7c6c723c */ /* 0x040ff0000004186c */
[C---:B------:R-:W-:Y:S08]  /*aba0*/  HMMA.16816.F32.BF16 R96, R124.reuse, R90, R96 ;  /* 0x0000005a7c60723c */ /* 0x040ff00000041860 */
[C---:B------:R-:W-:Y:S08]  /*abb0*/  HMMA.16816.F32.BF16 R92, R124.reuse, R102, R92 ;  /* 0x000000667c5c723c */ /* 0x040ff0000004185c */
[----:B------:R-:W-:Y:S08]  /*abc0*/  HMMA.16816.F32.BF16 R104, R124, R26, R104 ;  /* 0x0000001a7c68723c */ /* 0x000ff00000041868 */
[C---:B------:R-:W-:Y:S01]  /*abd0*/  HMMA.16816.F32.BF16 R48, R140.reuse, R22, R48 ;  /* 0x000000168c30723c */ /* 0x040fe20000041830 */
[----:B------:R-:W-:Y:S07]  /*abe0*/  LDSM.16.M88.4 R20, [R18+0x18800] ;  /* 0x018800001214783b */ /* 0x000fee0000000200 */
[C---:B------:R-:W-:Y:S01]  /*abf0*/  HMMA.16816.F32.BF16 R52, R140.reuse, R26, R52 ;  /* 0x0000001a8c34723c */ /* 0x040fe20000041834 */
[----:B------:R0:W0:Y:S07]  /*ac00*/  LDSM.16.M88.4 R24, [R18+0x18000] ;  /* 0x018000001218783b */ /* 0x00002e0000000200 */
[C---:B------:R-:W-:Y:S08]  /*ac10*/  HMMA.16816.F32.BF16 R56, R140.reuse, R34, R56 ;  /* 0x000000228c38723c */ /* 0x040ff00000041838 */
[C---:B------:R-:W-:Y:S08]  /*ac20*/  HMMA.16816.F32.BF16 R116, R140.reuse, R30, R116 ;  /* 0x0000001e8c74723c */ /* 0x040ff00000041874 */
[C---:B------:R-:W-:Y:S08]  /*ac30*/  HMMA.16816.F32.BF16 R128, R140.reuse, R38, R128 ;  /* 0x000000268c80723c */ /* 0x040ff00000041880 */
[C---:B------:R-:W-:Y:S08]  /*ac40*/  HMMA.16816.F32.BF16 R132, R140.reuse, R42, R132 ;  /* 0x0000002a8c84723c */ /* 0x040ff00000041884 */
[C---:B------:R-:W-:Y:S08]  /*ac50*/  HMMA.16816.F32.BF16 R136, R140.reuse, R90, R136 ;  /* 0x0000005a8c88723c */ /* 0x040ff00000041888 */
[----:B------:R-:W-:Y:S08]  /*ac60*/  HMMA.16816.F32.BF16 R144, R140, R102, R144 ;  /* 0x000000668c90723c */ /* 0x000ff00000041890 */
[C---:B0-----:R-:W-:Y:S08]  /*ac70*/  HMMA.16816.F32.BF16 R84, R168.reuse, R60, R84 ;  /* 0x0000003ca854723c */ /* 0x041ff00000041854 */
[C---:B-1----:R-:W-:Y:S08]  /*ac80*/  HMMA.16816.F32.BF16 R64, R168.reuse, R68, R64 ;  /* 0x00000044a840723c */ /* 0x042ff00000041840 */
[C---:B--2---:R-:W-:Y:S08]  /*ac90*/  HMMA.16816.F32.BF16 R108, R168.reuse, R72, R108 ;  /* 0x00000048a86c723c */ /* 0x044ff0000004186c */
[C---:B---3--:R-:W-:Y:S08]  /*aca0*/  HMMA.16816.F32.BF16 R96, R168.reuse, R80, R96 ;  /* 0x00000050a860723c */ /* 0x048ff00000041860 */
[C---:B----4-:R-:W-:Y:S08]  /*acb0*/  HMMA.16816.F32.BF16 R92, R168.reuse, R76, R92 ;  /* 0x0000004ca85c723c */ /* 0x050ff0000004185c */
[C---:B-----5:R-:W-:Y:S08]  /*acc0*/  HMMA.16816.F32.BF16 R148, R168.reuse, R112, R148 ;  /* 0x00000070a894723c */ /* 0x060ff00000041894 */
[C---:B------:R-:W-:Y:S08]  /*acd0*/  HMMA.16816.F32.BF16 R88, R168.reuse, R120, R104 ;  /* 0x00000078a858723c */ /* 0x040ff00000041868 */
[----:B------:R-:W-:Y:S08]  /*ace0*/  HMMA.16816.F32.BF16 R164, R168, R44, R164 ;  /* 0x0000002ca8a4723c */ /* 0x000ff000000418a4 */
[C---:B------:R-:W-:Y:S08]  /*acf0*/  HMMA.16816.F32.BF16 R48, R172.reuse, R112, R48 ;  /* 0x00000070ac30723c */ /* 0x040ff00000041830 */
[C---:B------:R-:W-:Y:S08]  /*ad00*/  HMMA.16816.F32.BF16 R52, R172.reuse, R120, R52 ;  /* 0x00000078ac34723c */ /* 0x040ff00000041834 */
[C---:B------:R-:W-:Y:S08]  /*ad10*/  HMMA.16816.F32.BF16 R56, R172.reuse, R44, R56 ;  /* 0x0000002cac38723c */ /* 0x040ff00000041838 */
[C---:B------:R-:W-:Y:S08]  /*ad20*/  HMMA.16816.F32.BF16 R116, R172.reuse, R60, R116 ;  /* 0x0000003cac74723c */ /* 0x040ff00000041874 */
[C---:B------:R-:W-:Y:S08]  /*ad30*/  HMMA.16816.F32.BF16 R128, R172.reuse, R68, R128 ;  /* 0x00000044ac80723c */ /* 0x040ff00000041880 */
[C---:B------:R-:W-:Y:S08]  /*ad40*/  HMMA.16816.F32.BF16 R132, R172.reuse, R72, R132 ;  /* 0x00000048ac84723c */ /* 0x040ff00000041884 */
[C---:B------:R-:W-:Y:S08]  /*ad50*/  HMMA.16816.F32.BF16 R136, R172.reuse, R80, R136 ;  /* 0x00000050ac88723c */ /* 0x040ff00000041888 */
[----:B------:R-:W-:Y:S01]  /*ad60*/  HMMA.16816.F32.BF16 R144, R172, R76, R144 ;  /* 0x0000004cac90723c */ /* 0x000fe20000041890 */
[----:B------:R-:W-:-:S04]  /*ad70*/  IADD3 R203, R203, 0x40, RZ ;  /* 0x00000040cbcb7810 */ /* 0x000fc80007ffe0ff */
[----:B------:R-:W-:Y:S01]  /*ad80*/  ISETP.GE.AND P2, PT, R203, c[0x0][0x1d0], PT ;  /* 0x00007400cb007a0c */ /* 0x000fe20003f46270 */
[----:B------:R-:W-:Y:S02]  /*ad90*/  IMAD.MOV.U32 R18, RZ, RZ, 0x40 ;  /* 0x00000040ff127424 */ /* 0x000fe400078e00ff */
[----:B------:R-:W-:Y:S01]  /*ada0*/  HMMA.16816.F32.BF16 R84, R24, R62, R84 ;  /* 0x0000003e1854723c */ /* 0x000fe20000041854 */
[----:B------:R-:W-:Y:S01]  /*adb0*/  FFMA R211, R15, R211, R161 ;  /* 0x000000d30fd37223 */ /* 0x000fe200000000a1 */
[----:B------:R-:W-:Y:S01]  /*adc0*/  MOV R181, R3 ;  /* 0x0000000300b57202 */ /* 0x000fe20000000f00 */
[----:B------:R-:W-:Y:S01]  /*add0*/  IMAD R13, R18, c[0x0][0x1a4], R13 ;  /* 0x00006900120d7a24 */ /* 0x000fe200078e020d */
[----:B------:R-:W-:-:S04]  /*ade0*/  MOV R179, R4 ;  /* 0x0000000400b37202 */ /* 0x000fc80000000f00 */
[----:B------:R-:W-:Y:S01]  /*adf0*/  HMMA.16816.F32.BF16 R64, R24, R70, R64 ;  /* 0x000000461840723c */ /* 0x000fe20000041840 */
[----:B------:R-:W-:Y:S01]  /*ae00*/  IMAD R12, R18, c[0x0][0x1b4], R12 ;  /* 0x00006d00120c7a24 */ /* 0x000fe200078e020c */
[----:B------:R-:W-:Y:S01]  /*ae10*/  MOV R175, R6 ;  /* 0x0000000600af7202 */ /* 0x000fe20000000f00 */
[----:B------:R-:W-:-:S05]  /*ae20*/  FFMA R209, R17, R209, R159 ;  /* 0x000000d111d17223 */ /* 0x000fca000000009f */
[----:B------:R-:W-:Y:S01]  /*ae30*/  HMMA.16816.F32.BF16 R108, R24, R74, R108 ;  /* 0x0000004a186c723c */ /* 0x000fe2000004186c */
[----:B------:R-:W-:Y:S02]  /*ae40*/  FFMA R207, R16, R207, R160 ;  /* 0x000000cf10cf7223 */ /* 0x000fe400000000a0 */
[----:B------:R-:W-:-:S05]  /*ae50*/  IMAD.MOV.U32 R177, RZ, RZ, R5 ;  /* 0x000000ffffb17224 */ /* 0x000fca00078e0005 */
[C---:B------:R-:W-:Y:S08]  /*ae60*/  HMMA.16816.F32.BF16 R96, R24.reuse, R82, R96 ;  /* 0x000000521860723c */ /* 0x040ff00000041860 */
[C---:B------:R-:W-:Y:S08]  /*ae70*/  HMMA.16816.F32.BF16 R92, R24.reuse, R78, R92 ;  /* 0x0000004e185c723c */ /* 0x040ff0000004185c */
[C---:B------:R-:W-:Y:S08]  /*ae80*/  HMMA.16816.F32.BF16 R104, R24.reuse, R114, R148 ;  /* 0x000000721868723c */ /* 0x040ff00000041894 */
        /* <DEDUP_REMOVED lines=10> */
[----:B------:R-:W-:Y:S01]  /*af30*/  @P2 CALL.REL.NOINC `(.L_x_0) ;  /* 0x0000001000002944 */ /* 0x000fe20003c00000 */
[----:B------:R-:W-:Y:S06]  /*af40*/  BRA `(.L_x_1) ;  /* 0xffffa2d000007947 */ /* 0x000fec000383ffff */
.L_x_0:
[----:B------:R-:W-:-:S03]  /*af50*/  NOP ;  /* 0x0000000000007918 */ /* 0x000fc60000000000 */
[----:B------:R-:W0:Y:S01]  /*af60*/  S2R R20, SR_TID.X ;  /* 0x0000000000147919 */ /* 0x000e220000002100 */
[----:B------:R-:W-:Y:S01]  /*af70*/  MOV R174, c[0x0][0x1c8] ;  /* 0x0000720000ae7a02 */ /* 0x000fe20000000f00 */
[----:B------:R-:W-:Y:S01]  /*af80*/  IMAD.MOV.U32 R204, RZ, RZ, R87 ;  /* 0x000000ffffcc7224 */ /* 0x000fe200078e0057 */
[----:B------:R-:W-:Y:S01]  /*af90*/  MOV R212, R54 ;  /* 0x0000003600d47202 */ /* 0x000fe20000000f00 */
[----:B------:R-:W1:Y:S01]  /*afa0*/  S2R R227, SR_CTAID.X ;  /* 0x0000000000e37919 */ /* 0x000e620000002500 */
[----:B------:R-:W-:Y:S01]  /*afb0*/  IMAD.MOV.U32 R54, RZ, RZ, R58 ;  /* 0x000000ffff367224 */ /* 0x000fe200078e003a */
[----:B------:R-:W-:Y:S01]  /*afc0*/  MOV R58, R60 ;  /* 0x0000003c003a7202 */ /* 0x000fe20000000f00 */
[----:B------:R-:W-:Y:S01]  /*afd0*/  FMUL R60, R211, 8388608 ;  /* 0x4b000000d33c7820 */ /* 0x000fe20000400000 */
[----:B------:R-:W2:Y:S01]  /*afe0*/  S2R R234, SR_CTAID.Y ;  /* 0x0000000000ea7919 */ /* 0x000ea20000002600 */
[----:B------:R-:W-:Y:S01]  /*aff0*/  MOV R202, R85 ;  /* 0x0000005500ca7202 */ /* 0x000fe20000000f00 */
[C---:B------:R-:W-:Y:S01]  /*b000*/  FMUL R87, R207.reuse, 8388608 ;  /* 0x4b000000cf577820 */ /* 0x040fe20000400000 */
[----:B------:R-:W-:Y:S01]  /*b010*/  MOV R224, R82 ;  /* 0x0000005200e07202 */ /* 0x000fe20000000f00 */
[----:B------:R-:W3:Y:S01]  /*b020*/  S2R R18, SR_TID.X ;  /* 0x0000000000127919 */ /* 0x000ee20000002100 */
[----:B------:R-:W-:Y:S01]  /*b030*/  MOV R228, R74 ;  /* 0x0000004a00e47202 */ /* 0x000fe20000000f00 */
[----:B------:R-:W-:Y:S01]  /*b040*/  IMAD.MOV.U32 R210, RZ, RZ, R51 ;  /* 0x000000ffffd27224 */ /* 0x000fe200078e0033 */
[----:B------:R-:W-:Y:S01]  /*b050*/  MOV R214, R55 ;  /* 0x0000003700d67202 */ /* 0x000fe20000000f00 */
[----:B------:R-:W-:Y:S01]  /*b060*/  IMAD.MOV.U32 R216, RZ, RZ, R72 ;  /* 0x000000ffffd87224 */ /* 0x000fe200078e0048 */
[----:B------:R-:W-:Y:S01]  /*b070*/  MOV R220, R61 ;  /* 0x0000003d00dc7202 */ /* 0x000fe20000000f00 */
[----:B------:R-:W-:Y:S01]  /*b080*/  IMAD.MOV.U32 R61, RZ, RZ, R62 ;  /* 0x000000ffff3d7224 */ /* 0x000fe200078e003e */
[----:B------:R-:W-:Y:S01]  /*b090*/  FSETP.GEU.AND P5, PT, R207, 1.175494350822287508e-38, PT ;  /* 0x00800000cf00780b */ /* 0x000fe20003fae000 */
[----:B------:R-:W-:Y:S01]  /*b0a0*/  IMAD.MOV.U32 R226, RZ, RZ, R81 ;  /* 0x000000ffffe27224 */ /* 0x000fe200078e0051 */
[----:B------:R-:W-:Y:S01]  /*b0b0*/  MOV R230, R70 ;  /* 0x0000004600e67202 */ /* 0x000fe20000000f00 */
[----:B------:R-:W-:Y:S01]  /*b0c0*/  IMAD.MOV.U32 R218, RZ, RZ, R77 ;  /* 0x000000ffffda7224 */ /* 0x000fe200078e004d */
[----:B------:R-:W-:Y:S01]  /*b0d0*/  MOV R74, R83 ;  /* 0x00000053004a7202 */ /* 0x000fe20000000f00 */
[----:B------:R-:W-:Y:S01]  /*b0e0*/  BAR.SYNC.DEFER_BLOCKING 0x0 ;  /* 0x0000000000007b1d */ /* 0x000fe20000010000 */
[----:B0-----:R-:W-:-:S02]  /*b0f0*/  SHF.R.U32.HI R16, RZ, 0x5, R20 ;  /* 0x00000005ff107819 */ /* 0x001fc40000011614 */
[----:B------:R-:W-:Y:S02]  /*b100*/  LOP3.LUT R231, R20, 0x1f, RZ, 0xc0, !PT ;  /* 0x0000001f14e77812 */ /* 0x000fe400078ec0ff */
[----:B------:R-:W-:Y:S02]  /*b110*/  SGXT.U32 R16, R16, 0x3 ;  /* 0x000000031010781a */ /* 0x000fe40000000000 */
[----:B-1----:R-:W-:Y:S01]  /*b120*/  LEA R227, R227, R231, 0x5 ;  /* 0x000000e7e3e37211 */ /* 0x002fe200078e28ff */
[----:B--2---:R-:W-:Y:S01]  /*b130*/  IMAD R0, R234, c[0x0][0x1c0], RZ ;  /* 0x00007000ea007a24 */ /* 0x004fe200078e02ff */
[----:B------:R-:W-:Y:S01]  /*b140*/  SHF.L.U32 R7, R20, 0xc, RZ ;  /* 0x0000000c14077819 */ /* 0x000fe200000006ff */
[----:B------:R-:W-:Y:S01]  /*b150*/  IMAD R16, R16, c[0x0][0x1c8], RZ ;  /* 0x0000720010107a24 */ /* 0x000fe200078e02ff */
[----:B------:R-:W-:Y:S01]  /*b160*/  SHF.L.U32 R12, R20, 0x4, RZ ;  /* 0x00000004140c7819 */ /* 0x000fe200000006ff */
[----:B------:R-:W-:Y:S01]  /*b170*/  IMAD R2, R227, c[0x0][0x1c4], RZ ;  /* 0x00007100e3027a24 */ /* 0x000fe200078e02ff */
[----:B------:R-:W-:Y:S01]  /*b180*/  LOP3.LUT R8, R7, 0x6000, RZ, 0xc0, !PT ;  /* 0x0000600007087812 */ /* 0x000fe200078ec0ff */
[----:B------:R-:W-:Y:S01]  /*b190*/  IMAD R9, R174, 0x8, R16 ;  /* 0x00000008ae097824 */ /* 0x000fe200078e0210 */
[----:B---3--:R-:W-:Y:S01]  /*b1a0*/  LOP3.LUT R22, R18, 0xff, RZ, 0xc0, !PT ;  /* 0x000000ff12167812 */ /* 0x008fe200078ec0ff */
[----:B------:R-:W-:Y:S01]  /*b1b0*/  IMAD.SHL.U32 R180, R0, 0x2, RZ ;  /* 0x0000000200b47824 */ /* 0x000fe200078e00ff */
[----:B------:R-:W-:Y:S01]  /*b1c0*/  SHF.L.U32 R7, R2, 0x1, RZ ;  /* 0x0000000102077819 */ /* 0x000fe200000006ff */
[----:B------:R-:W-:Y:S01]  /*b1d0*/  IMAD.HI R181, R0, 0x2, RZ ;  /* 0x0000000200b57827 */ /* 0x000fe200078e02ff */
[----:B------:R-:W-:-:S02]  /*b1e0*/  LEA R11, R174, R9, 0x3 ;  /* 0x00000009ae0b7211 */ /* 0x000fc400078e18ff */
[----:B------:R-:W-:Y:S02]  /*b1f0*/  LOP3.LUT R18, R18, 0x3f, RZ, 0xc0, !PT ;  /* 0x0000003f12127812 */ /* 0x000fe400078ec0ff */
[----:B------:R-:W-:Y:S02]  /*b200*/  LEA R13, R174, R11, 0x3 ;  /* 0x0000000bae0d7211 */ /* 0x000fe400078e18ff */
[----:B------:R-:W-:Y:S01]  /*b210*/  IADD3 R180, P1, P2, R7, c[0x0][0x178], R180 ;  /* 0x00005e0007b47a10 */ /* 0x000fe20007a3e0b4 */
[----:B------:R-:W-:Y:S01]  /*b220*/  IMAD R119, R18, 0x10, R8 ;  /* 0x0000001012777824 */ /* 0x000fe200078e0208 */
[----:B------:R-:W-:Y:S01]  /*b230*/  SHF.L.U32 R7, R20, 0x2, RZ ;  /* 0x0000000214077819 */ /* 0x000fe200000006ff */
[----:B------:R-:W-:Y:S01]  /*b240*/  IMAD R15, R174, 0x8, R13 ;  /* 0x00000008ae0f7824 */ /* 0x000fe200078e020d */
[C---:B------:R-:W-:Y:S01]  /*b250*/  LOP3.LUT R200, R20.reuse, 0x18, RZ, 0xc0, !PT ;  /* 0x0000001814c87812 */ /* 0x040fe200078ec0ff */
[----:B------:R-:W-:Y:S01]  /*b260*/  IMAD.SHL.U32 R8, R20, 0x20, RZ ;  /* 0x0000002014087824 */ /* 0x000fe200078e00ff */
[----:B------:R-:W-:-:S02]  /*b270*/  LOP3.LUT R7, R7, 0x70, RZ, 0xc0, !PT ;  /* 0x0000007007077812 */ /* 0x000fc400078ec0ff */
[----:B------:R-:W-:Y:S02]  /*b280*/  LEA R17, R174, R15, 0x3 ;  /* 0x0000000fae117211 */ /* 0x000fe400078e18ff */
[----:B------:R-:W-:Y:S02]  /*b290*/  LOP3.LUT R115, R12, 0x70, RZ, 0xc0, !PT ;  /* 0x000000700c737812 */ /* 0x000fe400078ec0ff */
[----:B------:R-:W-:Y:S02]  /*b2a0*/  LEA R19, R174, R17, 0x3 ;  /* 0x00000011ae137211 */ /* 0x000fe400078e18ff */
[----:B------:R-:W-:Y:S01]  /*b2b0*/  LOP3.LUT R117, R7, 0x1c60, R8, 0x78, !PT ;  /* 0x00001c6007757812 */ /* 0x000fe200078e7808 */
[----:B------:R-:W-:Y:S01]  /*b2c0*/  IMAD.HI R8, R2, 0x2, RZ ;  /* 0x0000000202087827 */ /* 0x000fe200078e02ff */
[----:B------:R-:W-:Y:S02]  /*b2d0*/  LOP3.LUT R18, R20, 0xc0, RZ, 0xc0, !PT ;  /* 0x000000c014127812 */ /* 0x000fe400078ec0ff */
[----:B------:R-:W-:Y:S01]  /*b2e0*/  LEA.HI R2, R200, R115, RZ, 0x1f ;  /* 0x00000073c8027211 */ /* 0x000fe200078ff8ff */
[----:B------:R-:W-:Y:S01]  /*b2f0*/  IMAD R21, R174, 0x8, R19 ;  /* 0x00000008ae157824 */ /* 0x000fe200078e0213 */
[----:B------:R-:W-:Y:S01]  /*b300*/  SHF.R.U32.HI R10, RZ, 0x1, R18 ;  /* 0x00000001ff0a7819 */ /* 0x000fe20000011612 */
[----:B------:R-:W-:Y:S01]  /*b310*/  IMAD R200, R200, 0x400, R117 ;  /* 0x00000400c8c87824 */ /* 0x000fe200078e0275 */
[----:B------:R-:W-:-:S02]  /*b320*/  IADD3.X R181, R8, c[0x0][0x17c], R181, P1, P2 ;  /* 0x00005f0008b57a10 */ /* 0x000fc40000fe44b5 */
[C---:B------:R-:W-:Y:S02]  /*b330*/  LEA R23, R174.reuse, R21, 0x3 ;  /* 0x00000015ae177211 */ /* 0x040fe400078e18ff */
[----:B------:R-:W-:Y:S02]  /*b340*/  LOP3.LUT R0, R119, R10, RZ, 0x3c, !PT ;  /* 0x0000000a77007212 */ /* 0x000fe400078e3cff */
[C---:B------:R-:W-:Y:S02]  /*b350*/  LEA R25, R174.reuse, R23, 0x3 ;  /* 0x00000017ae197211 */ /* 0x040fe400078e18ff */
[-C--:B------:R-:W-:Y:S02]  /*b360*/  LEA R194, P3, R11, R180.reuse, 0x1 ;  /* 0x000000b40bc27211 */ /* 0x080fe400078608ff */
[----:B------:R-:W-:Y:S01]  /*b370*/  LEA R196, P2, R9, R180, 0x1 ;  /* 0x000000b409c47211 */ /* 0x000fe200078408ff */
[----:B------:R-:W-:Y:S01]  /*b380*/  IMAD R27, R174, 0x8, R25 ;  /* 0x00000008ae1b7824 */ /* 0x000fe200078e0219 */
[----:B------:R-:W-:-:S02]  /*b390*/  LEA.HI.X.SX32 R195, R11, R181, 0x1, P3 ;  /* 0x000000b50bc37211 */ /* 0x000fc400018f0eff */
[-C--:B------:R-:W-:Y:S02]  /*b3a0*/  LEA R188, P3, R17, R180.reuse, 0x1 ;  /* 0x000000b411bc7211 */ /* 0x080fe400078608ff */
[C---:B------:R-:W-:Y:S02]  /*b3b0*/  LEA R29, R174.reuse, R27, 0x3 ;  /* 0x0000001bae1d7211 */ /* 0x040fe400078e18ff */
[----:B------:R-:W-:Y:S02]  /*b3c0*/  LEA.HI.X.SX32 R197, R9, R181, 0x1, P2 ;  /* 0x000000b509c57211 */ /* 0x000fe400010f0eff */
[----:B------:R-:W-:Y:S02]  /*b3d0*/  LEA R31, R174, R29, 0x3 ;  /* 0x0000001dae1f7211 */ /* 0x000fe400078e18ff */
[-C--:B------:R-:W-:Y:S02]  /*b3e0*/  LEA R198, P1, R16, R180.reuse, 0x1 ;  /* 0x000000b410c67211 */ /* 0x080fe400078208ff */
[----:B------:R-:W-:Y:S01]  /*b3f0*/  LEA R190, P2, R15, R180, 0x1 ;  /* 0x000000b40fbe7211 */ /* 0x000fe200078408ff */
[----:B------:R-:W-:Y:S01]  /*b400*/  IMAD R33, R174, 0x8, R31 ;  /* 0x00000008ae217824 */ /* 0x000fe200078e021f */
[----:B------:R-:W-:-:S02]  /*b410*/  LEA.HI.X.SX32 R189, R17, R181, 0x1, P3 ;  /* 0x000000b511bd7211 */ /* 0x000fc400018f0eff */
[-C--:B------:R-:W-:Y:S02]  /*b420*/  LEA R182, P3, R23, R180.reuse, 0x1 ;  /* 0x000000b417b67211 */ /* 0x080fe400078608ff */
[----:B------:R-:W-:Y:S02]  /*b430*/  LEA R35, R174, R33, 0x3 ;  /* 0x00000021ae237211 */ /* 0x000fe400078e18ff */
[-C--:B------:R-:W-:Y:S02]  /*b440*/  LEA.HI.X.SX32 R199, R16, R181.reuse, 0x1, P1 ;  /* 0x000000b510c77211 */ /* 0x080fe400008f0eff */
[----:B------:R-:W-:Y:S01]  /*b450*/  LEA.HI.X.SX32 R191, R15, R181, 0x1, P2 ;  /* 0x000000b50fbf7211 */ /* 0x000fe200010f0eff */
[----:B------:R-:W-:Y:S01]  /*b460*/  IMAD R37, R174, 0x8, R35 ;  /* 0x00000008ae257824 */ /* 0x000fe200078e0223 */
[-C--:B------:R-:W-:Y:S02]  /*b470*/  LEA R192, P1, R13, R180.reuse, 0x1 ;  /* 0x000000b40dc07211 */ /* 0x080fe400078208ff */
[----:B------:R-:W-:-:S02]  /*b480*/  LEA R184, P2, R21, R180, 0x1 ;  /* 0x000000b415b87211 */ /* 0x000fc400078408ff */
[C---:B------:R-:W-:Y:S02]  /*b490*/  LEA R39, R174.reuse, R37, 0x3 ;  /* 0x00000025ae277211 */ /* 0x040fe400078e18ff */
[----:B------:R-:W-:Y:S02]  /*b4a0*/  LEA.HI.X.SX32 R183, R23, R181, 0x1, P3 ;  /* 0x000000b517b77211 */ /* 0x000fe400018f0eff */
[C---:B------:R-:W-:Y:S02]  /*b4b0*/  LEA R41, R174.reuse, R39, 0x3 ;  /* 0x00000027ae297211 */ /* 0x040fe400078e18ff */
[----:B------:R-:W-:Y:S02]  /*b4c0*/  LEA R12, P3, R29, R180, 0x1 ;  /* 0x000000b41d0c7211 */ /* 0x000fe400078608ff */
[----:B------:R-:W-:Y:S02]  /*b4d0*/  LEA R43, R174, R41, 0x3 ;  /* 0x00000029ae2b7211 */ /* 0x000fe400078e18ff */
[----:B------:R-:W-:-:S02]  /*b4e0*/  LEA.HI.X.SX32 R193, R13, R181, 0x1, P1 ;  /* 0x000000b50dc17211 */ /* 0x000fc400008f0eff */
[C---:B------:R-:W-:Y:S02]  /*b4f0*/  LEA R45, R174.reuse, R43, 0x3 ;  /* 0x0000002bae2d7211 */ /* 0x040fe400078e18ff */
[-C--:B------:R-:W-:Y:S02]  /*b500*/  LEA.HI.X.SX32 R185, R21, R181.reuse, 0x1, P2 ;  /* 0x000000b515b97211 */ /* 0x080fe400010f0eff */
[-C--:B------:R-:W-:Y:S01]  /*b510*/  LEA R186, P1, R19, R180.reuse, 0x1 ;  /* 0x000000b413ba7211 */ /* 0x080fe200078208ff */
[C---:B------:R-:W-:Y:S01]  /*b520*/  IMAD R47, R174.reuse, 0x8, R45 ;  /* 0x00000008ae2f7824 */ /* 0x040fe200078e022d */
[----:B------:R-:W-:Y:S02]  /*b530*/  LEA R10, P2, R27, R180, 0x1 ;  /* 0x000000b41b0a7211 */ /* 0x000fe400078408ff */
[----:B------:R-:W-:Y:S02]  /*b540*/  LEA.HI.X.SX32 R13, R29, R181, 0x1, P3 ;  /* 0x000000b51d0d7211 */ /* 0x000fe400018f0eff */
[----:B------:R-:W-:-:S02]  /*b550*/  LEA R113, R174, R47, 0x3 ;  /* 0x0000002fae717211 */ /* 0x000fc400078e18ff */
[----:B------:R-:W-:Y:S02]  /*b560*/  LEA R18, P3, R35, R180, 0x1 ;  /* 0x000000b423127211 */ /* 0x000fe400078608ff */
[C---:B------:R-:W-:Y:S02]  /*b570*/  LEA R115, R174.reuse, R113, 0x3 ;  /* 0x00000071ae737211 */ /* 0x040fe400078e18ff */
[----:B------:R-:W-:Y:S02]  /*b580*/  LEA.HI.X.SX32 R187, R19, R181, 0x1, P1 ;  /* 0x000000b513bb7211 */ /* 0x000fe400008f0eff */
[C---:B------:R-:W-:Y:S02]  /*b590*/  LEA R117, R174.reuse, R115, 0x3 ;  /* 0x00000073ae757211 */ /* 0x040fe400078e18ff */
[----:B------:R-:W-:Y:S02]  /*b5a0*/  LEA.HI.X.SX32 R11, R27, R181, 0x1, P2 ;  /* 0x000000b51b0b7211 */ /* 0x000fe400010f0eff */
[----:B------:R-:W-:-:S02]  /*b5b0*/  LEA R119, R174, R117, 0x3 ;  /* 0x00000075ae777211 */ /* 0x000fc400078e18ff */
[-C--:B------:R-:W-:Y:S02]  /*b5c0*/  LEA R8, P1, R25, R180.reuse, 0x1 ;  /* 0x000000b419087211 */ /* 0x080fe400078208ff */
[-C--:B------:R-:W-:Y:S01]  /*b5d0*/  LEA R16, P2, R33, R180.reuse, 0x1 ;  /* 0x000000b421107211 */ /* 0x080fe200078408ff */
[C---:B------:R-:W-:Y:S01]  /*b5e0*/  IMAD R121, R174.reuse, 0x8, R119 ;  /* 0x00000008ae797824 */ /* 0x040fe200078e0277 */
[----:B------:R-:W-:Y:S02]  /*b5f0*/  LEA.HI.X.SX32 R19, R35, R181, 0x1, P3 ;  /* 0x000000b523137211 */ /* 0x000fe400018f0eff */
[----:B------:R-:W-:Y:S02]  /*b600*/  LEA R24, P3, R41, R180, 0x1 ;  /* 0x000000b429187211 */ /* 0x000fe400078608ff */
[----:B------:R-:W-:Y:S02]  /*b610*/  LEA R123, R174, R121, 0x3 ;  /* 0x00000079ae7b7211 */ /* 0x000fe400078e18ff */
[----:B------:R-:W-:-:S02]  /*b620*/  ISETP.GE.U32.AND P0, PT, R22, 0x20, PT ;  /* 0x000000201600780c */ /* 0x000fc40003f06070 */
[C---:B------:R-:W-:Y:S02]  /*b630*/  LEA R125, R174.reuse, R123, 0x3 ;  /* 0x0000007bae7d7211 */ /* 0x040fe400078e18ff */
[-C--:B------:R-:W-:Y:S02]  /*b640*/  LEA.HI.X.SX32 R9, R25, R181.reuse, 0x1, P1 ;  /* 0x000000b519097211 */ /* 0x080fe400008f0eff */
[----:B------:R-:W-:Y:S01]  /*b650*/  LEA.HI.X.SX32 R17, R33, R181, 0x1, P2 ;  /* 0x000000b521117211 */ /* 0x000fe200010f0eff */
[C---:B------:R-:W-:Y:S01]  /*b660*/  IMAD R127, R174.reuse, 0x8, R125 ;  /* 0x00000008ae7f7824 */ /* 0x040fe200078e027d */
[-C--:B------:R-:W-:Y:S02]  /*b670*/  LEA R14, P1, R31, R180.reuse, 0x1 ;  /* 0x000000b41f0e7211 */ /* 0x080fe400078208ff */
[----:B------:R-:W-:Y:S02]  /*b680*/  LEA R22, P2, R39, R180, 0x1 ;  /* 0x000000b427167211 */ /* 0x000fe400078408ff */
[----:B------:R-:W-:-:S02]  /*b690*/  LEA R129, R174, R127, 0x3 ;  /* 0x0000007fae817211 */ /* 0x000fc400078e18ff */
[----:B------:R-:W-:Y:S02]  /*b6a0*/  LEA.HI.X.SX32 R25, R41, R181, 0x1, P3 ;  /* 0x000000b529197211 */ /* 0x000fe400018f0eff */
[C---:B------:R-:W-:Y:S02]  /*b6b0*/  LEA R131, R174.reuse, R129, 0x3 ;  /* 0x00000081ae837211 */ /* 0x040fe400078e18ff */
[-C--:B------:R-:W-:Y:S02]  /*b6c0*/  LEA R30, P3, R47, R180.reuse, 0x1 ;  /* 0x000000b42f1e7211 */ /* 0x080fe400078608ff */
[-C--:B------:R-:W-:Y:S01]  /*b6d0*/  LEA.HI.X.SX32 R15, R31, R181.reuse, 0x1, P1 ;  /* 0x000000b51f0f7211 */ /* 0x080fe200008f0eff */
[----:B------:R-:W-:Y:S01]  /*b6e0*/  IMAD R133, R174, 0x8, R131 ;  /* 0x00000008ae857824 */ /* 0x000fe200078e0283 */
[----:B------:R-:W-:Y:S02]  /*b6f0*/  LEA.HI.X.SX32 R23, R39, R181, 0x1, P2 ;  /* 0x000000b527177211 */ /* 0x000fe400010f0eff */
[----:B------:R-:W-:-:S02]  /*b700*/  LEA R20, P1, R37, R180, 0x1 ;  /* 0x000000b425147211 */ /* 0x000fc400078208ff */
[C---:B------:R-:W-:Y:S02]  /*b710*/  LEA R135, R174.reuse, R133, 0x3 ;  /* 0x00000085ae877211 */ /* 0x040fe400078e18ff */
[-C--:B------:R-:W-:Y:S02]  /*b720*/  LEA R28, P2, R45, R180.reuse, 0x1 ;  /* 0x000000b42d1c7211 */ /* 0x080fe400078408ff */
[C---:B------:R-:W-:Y:S02]  /*b730*/  LEA R137, R174.reuse, R135, 0x3 ;  /* 0x00000087ae897211 */ /* 0x040fe400078e18ff */
[-C--:B------:R-:W-:Y:S02]  /*b740*/  LEA.HI.X.SX32 R31, R47, R181.reuse, 0x1, P3 ;  /* 0x000000b52f1f7211 */ /* 0x080fe400018f0eff */
[----:B------:R-:W-:Y:S01]  /*b750*/  LEA R36, P3, R117, R180, 0x1 ;  /* 0x000000b475247211 */ /* 0x000fe200078608ff */
[----:B------:R-:W-:Y:S01]  /*b760*/  IMAD R139, R174, 0x8, R137 ;  /* 0x00000008ae8b7824 */ /* 0x000fe200078e0289 */
[----:B------:R-:W-:-:S02]  /*b770*/  LEA.HI.X.SX32 R21, R37, R181, 0x1, P1 ;  /* 0x000000b525157211 */ /* 0x000fc400008f0eff */
[----:B------:R-:W-:Y:S02]  /*b780*/  LEA.HI.X.SX32 R29, R45, R181, 0x1, P2 ;  /* 0x000000b52d1d7211 */ /* 0x000fe400010f0eff */
[C---:B------:R-:W-:Y:S02]  /*b790*/  LEA R141, R174.reuse, R139, 0x3 ;  /* 0x0000008bae8d7211 */ /* 0x040fe400078e18ff */
[-C--:B------:R-:W-:Y:S02]  /*b7a0*/  LEA R26, P1, R43, R180.reuse, 0x1 ;  /* 0x000000b42b1a7211 */ /* 0x080fe400078208ff */
[C---:B------:R-:W-:Y:S02]  /*b7b0*/  LEA R143, R174.reuse, R141, 0x3 ;  /* 0x0000008dae8f7211 */ /* 0x040fe400078e18ff */
[-C--:B------:R-:W-:Y:S02]  /*b7c0*/  LEA R34, P2, R115, R180.reuse, 0x1 ;  /* 0x000000b473227211 */ /* 0x080fe400078408ff */
[----:B------:R-:W-:Y:S01]  /*b7d0*/  LEA.HI.X.SX32 R37, R117, R181, 0x1, P3 ;  /* 0x000000b575257211 */ /* 0x000fe200018f0eff */
[----:B------:R-:W-:Y:S01]  /*b7e0*/  IMAD R145, R174, 0x8, R143 ;  /* 0x00000008ae917824 */ /* 0x000fe200078e028f */
[----:B------:R-:W-:-:S02]  /*b7f0*/  LEA R42, P3, R123, R180, 0x1 ;  /* 0x000000b47b2a7211 */ /* 0x000fc400078608ff */
[----:B------:R-:W-:Y:S02]  /*b800*/  LEA.HI.X.SX32 R27, R43, R181, 0x1, P1 ;  /* 0x000000b52b1b7211 */ /* 0x000fe400008f0eff */
[C---:B------:R-:W-:Y:S02]  /*b810*/  LEA R147, R174.reuse, R145, 0x3 ;  /* 0x00000091ae937211 */ /* 0x040fe400078e18ff */
[----:B------:R-:W-:Y:S02]  /*b820*/  LEA.HI.X.SX32 R35, R115, R181, 0x1, P2 ;  /* 0x000000b573237211 */ /* 0x000fe400010f0eff */
        /* <DEDUP_REMOVED lines=8> */
[C---:B------:R-:W-:Y:S02]  /*b8b0*/  LEA R155, R174.reuse, R153, 0x3 ;  /* 0x00000099ae9b7211 */ /* 0x040fe400078e18ff */
[----:B------:R-:W-:Y:S02]  /*b8c0*/  LEA.HI.X.SX32 R41, R121, R181, 0x1, P2 ;  /* 0x000000b579297211 */ /* 0x000fe400010f0eff */
[-C--:B------:R-:W-:Y:S01]  /*b8d0*/  LEA R38, P1, R119, R180.reuse, 0x1 ;  /* 0x000000b477267211 */ /* 0x080fe200078208ff */
[----:B------:R-:W-:Y:S01]  /*b8e0*/  IMAD R157, R174, 0x8, R155 ;  /* 0x00000008ae9d7824 */ /* 0x000fe200078e029b */
[----:B------:R-:W-:-:S02]  /*b8f0*/  LEA R46, P2, R127, R180, 0x1 ;  /* 0x000000b47f2e7211 */ /* 0x000fc400078408ff */
[----:B------:R-:W-:Y:S02]  /*b900*/  LEA.HI.X.SX32 R113, R129, R181, 0x1, P3 ;  /* 0x000000b581717211 */ /* 0x000fe400018f0eff */
[C---:B------:R-:W-:Y:S02]  /*b910*/  LEA R159, R174.reuse, R157, 0x3 ;  /* 0x0000009dae9f7211 */ /* 0x040fe400078e18ff */
[-C--:B------:R-:W-:Y:S02]  /*b920*/  LEA R118, P3, R135, R180.reuse, 0x1 ;  /* 0x000000b487767211 */ /* 0x080fe400078608ff */
[C---:B------:R-:W-:Y:S02]  /*b930*/  LEA R161, R174.reuse, R159, 0x3 ;  /* 0x0000009faea17211 */ /* 0x040fe400078e18ff */
[-C--:B------:R-:W-:Y:S02]  /*b940*/  LEA.HI.X.SX32 R39, R119, R181.reuse, 0x1, P1 ;  /* 0x000000b577277211 */ /* 0x080fe400008f0eff */
[----:B------:R-:W-:Y:S01]  /*b950*/  LEA.HI.X.SX32 R47, R127, R181, 0x1, P2 ;  /* 0x000000b57f2f7211 */ /* 0x000fe200010f0eff */
[----:B------:R-:W-:Y:S01]  /*b960*/  IMAD R163, R174, 0x8, R161 ;  /* 0x00000008aea37824 */ /* 0x000fe200078e02a1 */
[----:B------:R-:W-:-:S02]  /*b970*/  LEA R44, P1, R125, R180, 0x1 ;  /* 0x000000b47d2c7211 */ /* 0x000fc400078208ff */
[-C--:B------:R-:W-:Y:S02]  /*b980*/  LEA R116, P2, R133, R180.reuse, 0x1 ;  /* 0x000000b485747211 */ /* 0x080fe400078408ff */
[C---:B------:R-:W-:Y:S02]  /*b990*/  LEA R165, R174.reuse, R163, 0x3 ;  /* 0x000000a3aea57211 */ /* 0x040fe400078e18ff */
[----:B------:R-:W-:Y:S02]  /*b9a0*/  LEA.HI.X.SX32 R119, R135, R181, 0x1, P3 ;  /* 0x000000b587777211 */ /* 0x000fe400018f0eff */
[C---:B------:R-:W-:Y:S02]  /*b9b0*/  LEA R167, R174.reuse, R165, 0x3 ;  /* 0x000000a5aea77211 */ /* 0x040fe400078e18ff */
[----:B------:R-:W-:Y:S02]  /*b9c0*/  LEA R124, P3, R141, R180, 0x1 ;  /* 0x000000b48d7c7211 */ /* 0x000fe400078608ff */
[-C--:B------:R-:W-:Y:S01]  /*b9d0*/  LEA.HI.X.SX32 R45, R125, R181.reuse, 0x1, P1 ;  /* 0x000000b57d2d7211 */ /* 0x080fe200008f0eff */
[----:B------:R-:W-:Y:S01]  /*b9e0*/  IMAD R169, R174, 0x8, R167 ;  /* 0x00000008aea97824 */ /* 0x000fe200078e02a7 */
[----:B------:R-:W-:-:S02]  /*b9f0*/  LEA.HI.X.SX32 R117, R133, R181, 0x1, P2 ;  /* 0x000000b585757211 */ /* 0x000fc400010f0eff */
[-C--:B------:R-:W-:Y:S02]  /*ba00*/  LEA R114, P1, R131, R180.reuse, 0x1 ;  /* 0x000000b483727211 */ /* 0x080fe400078208ff */
[C---:B------:R-:W-:Y:S02]  /*ba10*/  LEA R171, R174.reuse, R169, 0x3 ;  /* 0x000000a9aeab7211 */ /* 0x040fe400078e18ff */
[-C--:B------:R-:W-:Y:S02]  /*ba20*/  LEA R122, P2, R139, R180.reuse, 0x1 ;  /* 0x000000b48b7a7211 */ /* 0x080fe400078408ff */
[----:B------:R-:W-:Y:S02]  /*ba30*/  LEA.HI.X.SX32 R125, R141, R181, 0x1, P3 ;  /* 0x000000b58d7d7211 */ /* 0x000fe400018f0eff */
[----:B------:R-:W-:Y:S02]  /*ba40*/  LEA R130, P3, R147, R180, 0x1 ;  /* 0x000000b493827211 */ /* 0x000fe400078608ff */
[----:B------:R-:W-:-:S02]  /*ba50*/  LEA R173, R174, R171, 0x3 ;  /* 0x000000abaead7211 */ /* 0x000fc400078e18ff */
[-C--:B------:R-:W-:Y:S02]  /*ba60*/  LEA.HI.X.SX32 R115, R131, R181.reuse, 0x1, P1 ;  /* 0x000000b583737211 */ /* 0x080fe400008f0eff */
[-C--:B------:R-:W-:Y:S01]  /*ba70*/  LEA.HI.X.SX32 R123, R139, R181.reuse, 0x1, P2 ;  /* 0x000000b58b7b7211 */ /* 0x080fe200010f0eff */
[----:B------:R-:W-:Y:S01]  /*ba80*/  IMAD R175, R174, 0x8, R173 ;  /* 0x00000008aeaf7824 */ /* 0x000fe200078e02ad */
[-C--:B------:R-:W-:Y:S02]  /*ba90*/  LEA R120, P1, R137, R180.reuse, 0x1 ;  /* 0x000000b489787211 */ /* 0x080fe400078208ff */
[-C--:B------:R-:W-:Y:S02]  /*baa0*/  LEA R128, P2, R145, R180.reuse, 0x1 ;  /* 0x000000b491807211 */ /* 0x080fe400078408ff */
[----:B------:R-:W-:Y:S02]  /*bab0*/  LEA.HI.X.SX32 R131, R147, R181, 0x1, P3 ;  /* 0x000000b593837211 */ /* 0x000fe400018f0eff */
[----:B------:R-:W-:-:S02]  /*bac0*/  LEA R136, P3, R153, R180, 0x1 ;  /* 0x000000b499887211 */ /* 0x000fc400078608ff */
[-C--:B------:R-:W-:Y:S02]  /*bad0*/  LEA.HI.X.SX32 R121, R137, R181.reuse, 0x1, P1 ;  /* 0x000000b589797211 */ /* 0x080fe400008f0eff */
[-C--:B------:R-:W-:Y:S02]  /*bae0*/  LEA.HI.X.SX32 R129, R145, R181.reuse, 0x1, P2 ;  /* 0x000000b591817211 */ /* 0x080fe400010f0eff */
[-C--:B------:R-:W-:Y:S02]  /*baf0*/  LEA R126, P1, R143, R180.reuse, 0x1 ;  /* 0x000000b48f7e7211 */ /* 0x080fe400078208ff */
[-C--:B------:R-:W-:Y:S02]  /*bb00*/  LEA R134, P2, R151, R180.reuse, 0x1 ;  /* 0x000000b497867211 */ /* 0x080fe400078408ff */
[----:B------:R-:W-:Y:S02]  /*bb10*/  LEA.HI.X.SX32 R137, R153, R181, 0x1, P3 ;  /* 0x000000b599897211 */ /* 0x000fe400018f0eff */
[----:B------:R-:W-:-:S02]  /*bb20*/  LEA R142, P3, R159, R180, 0x1 ;  /* 0x000000b49f8e7211 */ /* 0x000fc400078608ff */
[----:B------:R-:W-:Y:S02]  /*bb30*/  LEA R177, R174, R175, 0x3 ;  /* 0x000000afaeb17211 */ /* 0x000fe400078e18ff */
[-C--:B------:R-:W-:Y:S02]  /*bb40*/  LEA.HI.X.SX32 R127, R143, R181.reuse, 0x1, P1 ;  /* 0x000000b58f7f7211 */ /* 0x080fe400008f0eff */
[-C--:B------:R-:W-:Y:S02]  /*bb50*/  LEA.HI.X.SX32 R135, R151, R181.reuse, 0x1, P2 ;  /* 0x000000b597877211 */ /* 0x080fe400010f0eff */
[-C--:B------:R-:W-:Y:S02]  /*bb60*/  LEA R132, P1, R149, R180.reuse, 0x1 ;  /* 0x000000b495847211 */ /* 0x080fe400078208ff */
[----:B------:R-:W-:Y:S02]  /*bb70*/  LEA R140, P2, R157, R180, 0x1 ;  /* 0x000000b49d8c7211 */ /* 0x000fe400078408ff */
[----:B------:R-:W-:-:S02]  /*bb80*/  LEA.HI.X.SX32 R143, R159, R181, 0x1, P3 ;  /* 0x000000b59f8f7211 */ /* 0x000fc400018f0eff */
[-C--:B------:R-:W-:Y:S02]  /*bb90*/  LEA R148, P3, R165, R180.reuse, 0x1 ;  /* 0x000000b4a5947211 */ /* 0x080fe400078608ff */
[----:B------:R-:W-:Y:S02]  /*bba0*/  LEA R179, R174, R177, 0x3 ;  /* 0x000000b1aeb37211 */ /* 0x000fe400078e18ff */
[-C--:B------:R-:W-:Y:S02]  /*bbb0*/  LEA.HI.X.SX32 R133, R149, R181.reuse, 0x1, P1 ;  /* 0x000000b595857211 */ /* 0x080fe400008f0eff */
[----:B------:R-:W-:Y:S02]  /*bbc0*/  LEA.HI.X.SX32 R141, R157, R181, 0x1, P2 ;  /* 0x000000b59d8d7211 */ /* 0x000fe400010f0eff */
[-C--:B------:R-:W-:Y:S02]  /*bbd0*/  LEA R138, P1, R155, R180.reuse, 0x1 ;  /* 0x000000b49b8a7211 */ /* 0x080fe400078208ff */
[----:B------:R-:W-:-:S02]  /*bbe0*/  LEA R146, P2, R163, R180, 0x1 ;  /* 0x000000b4a3927211 */ /* 0x000fc400078408ff */
[-C--:B------:R-:W-:Y:S01]  /*bbf0*/  LEA.HI.X.SX32 R149, R165, R181.reuse, 0x1, P3 ;  /* 0x000000b5a5957211 */ /* 0x080fe200018f0eff */
[C---:B------:R-:W-:Y:S01]  /*bc00*/  IMAD R165, R174.reuse, 0x8, R179 ;  /* 0x00000008aea57824 */ /* 0x040fe200078e02b3 */
[-C--:B------:R-:W-:Y:S02]  /*bc10*/  LEA.HI.X.SX32 R139, R155, R181.reuse, 0x1, P1 ;  /* 0x000000b59b8b7211 */ /* 0x080fe400008f0eff */
[----:B------:R-:W-:Y:S02]  /*bc20*/  LEA.HI.X.SX32 R147, R163, R181, 0x1, P2 ;  /* 0x000000b5a3937211 */ /* 0x000fe400010f0eff */
[-C--:B------:R-:W-:Y:S02]  /*bc30*/  LEA R144, P1, R161, R180.reuse, 0x1 ;  /* 0x000000b4a1907211 */ /* 0x080fe400078208ff */
[----:B------:R-:W-:Y:S02]  /*bc40*/  LEA R152, P2, R169, R180, 0x1 ;  /* 0x000000b4a9987211 */ /* 0x000fe400078408ff */
[----:B------:R-:W-:-:S02]  /*bc50*/  LEA R201, R174, R165, 0x3 ;  /* 0x000000a5aec97211 */ /* 0x000fc400078e18ff */
[-C--:B------:R-:W-:Y:S02]  /*bc60*/  LEA.HI.X.SX32 R145, R161, R181.reuse, 0x1, P1 ;  /* 0x000000b5a1917211 */ /* 0x080fe400008f0eff */
[----:B------:R-:W-:Y:S02]  /*bc70*/  LEA.HI.X.SX32 R153, R169, R181, 0x1, P2 ;  /* 0x000000b5a9997211 */ /* 0x000fe400010f0eff */
[-C--:B------:R-:W-:Y:S02]  /*bc80*/  LEA R150, P1, R167, R180.reuse, 0x1 ;  /* 0x000000b4a7967211 */ /* 0x080fe400078208ff */
[----:B------:R-:W-:Y:S02]  /*bc90*/  LEA R154, P3, R171, R180, 0x1 ;  /* 0x000000b4ab9a7211 */ /* 0x000fe400078608ff */
[----:B------:R-:W-:Y:S02]  /*bca0*/  LEA R169, R174, R201, 0x3 ;  /* 0x000000c9aea97211 */ /* 0x000fe400078e18ff */
[----:B------:R-:W-:-:S02]  /*bcb0*/  LEA.HI.X.SX32 R151, R167, R181, 0x1, P1 ;  /* 0x000000b5a7977211 */ /* 0x000fc400008f0eff */
[-C--:B------:R-:W-:Y:S01]  /*bcc0*/  LEA.HI.X.SX32 R155, R171, R181.reuse, 0x1, P3 ;  /* 0x000000b5ab9b7211 */ /* 0x080fe200018f0eff */
[C---:B------:R-:W-:Y:S01]  /*bcd0*/  IMAD R171, R174.reuse, 0x8, R169 ;  /* 0x00000008aeab7824 */ /* 0x040fe200078e02a9 */
[-C--:B------:R-:W-:Y:S02]  /*bce0*/  LEA R156, P1, R173, R180.reuse, 0x1 ;  /* 0x000000b4ad9c7211 */ /* 0x080fe400078208ff */
[-C--:B------:R-:W-:Y:S02]  /*bcf0*/  LEA R158, P2, R175, R180.reuse, 0x1 ;  /* 0x000000b4af9e7211 */ /* 0x080fe400078408ff */
[----:B------:R-:W-:Y:S02]  /*bd00*/  LEA.HI.X.SX32 R157, R173, R181, 0x1, P1 ;  /* 0x000000b5ad9d7211 */ /* 0x000fe400008f0eff */
[----:B------:R-:W-:Y:S02]  /*bd10*/  LEA R173, R174, R171, 0x3 ;  /* 0x000000abaead7211 */ /* 0x000fe400078e18ff */
[----:B------:R-:W-:-:S02]  /*bd20*/  LEA R160, P3, R177, R180, 0x1 ;  /* 0x000000b4b1a07211 */ /* 0x000fc400078608ff */
[----:B------:R-:W-:Y:S02]  /*bd30*/  LEA.HI.X.SX32 R159, R175, R181, 0x1, P2 ;  /* 0x000000b5af9f7211 */ /* 0x000fe400010f0eff */
[C---:B------:R-:W-:Y:S02]  /*bd40*/  LEA R175, R174.reuse, R173, 0x3 ;  /* 0x000000adaeaf7211 */ /* 0x040fe400078e18ff */
[-C--:B------:R-:W-:Y:S02]  /*bd50*/  LEA.HI.X.SX32 R161, R177, R181.reuse, 0x1, P3 ;  /* 0x000000b5b1a17211 */ /* 0x080fe400018f0eff */
[-C--:B------:R-:W-:Y:S01]  /*bd60*/  LEA R166, P3, R201, R180.reuse, 0x1 ;  /* 0x000000b4c9a67211 */ /* 0x080fe200078608ff */
[----:B------:R-:W-:Y:S01]  /*bd70*/  IMAD R177, R174, 0x8, R175 ;  /* 0x00000008aeb17824 */ /* 0x000fe200078e02af */
[----:B------:R-:W-:Y:S02]  /*bd80*/  LEA R162, P1, R179, R180, 0x1 ;  /* 0x000000b4b3a27211 */ /* 0x000fe400078208ff */
[----:B------:R-:W-:-:S02]  /*bd90*/  LEA.HI.X.SX32 R167, R201, R181, 0x1, P3 ;  /* 0x000000b5c9a77211 */ /* 0x000fc400018f0eff */
[----:B------:R-:W-:Y:S02]  /*bda0*/  LEA.HI.X.SX32 R163, R179, R181, 0x1, P1 ;  /* 0x000000b5b3a37211 */ /* 0x000fe400008f0eff */
[-C--:B------:R-:W-:Y:S02]  /*bdb0*/  LEA R172, P3, R173, R180.reuse, 0x1 ;  /* 0x000000b4adac7211 */ /* 0x080fe400078608ff */
[-C--:B------:R-:W-:Y:S02]  /*bdc0*/  LEA R168, P1, R169, R180.reuse, 0x1 ;  /* 0x000000b4a9a87211 */ /* 0x080fe400078208ff */
[----:B------:R-:W-:Y:S02]  /*bdd0*/  LEA R179, R174, R177, 0x3 ;  /* 0x000000b1aeb37211 */ /* 0x000fe400078e18ff */
[----:B------:R-:W-:Y:S02]  /*bde0*/  LEA R164, P2, R165, R180, 0x1 ;  /* 0x000000b4a5a47211 */ /* 0x000fe400078408ff */
[----:B------:R-:W-:-:S02]  /*bdf0*/  LEA.HI.X.SX32 R173, R173, R181, 0x1, P3 ;  /* 0x000000b5adad7211 */ /* 0x000fc400018f0eff */
[----:B------:R-:W-:Y:S02]  /*be00*/  LEA.HI.X.SX32 R169, R169, R181, 0x1, P1 ;  /* 0x000000b5a9a97211 */ /* 0x000fe400008f0eff */
[----:B------:R-:W-:Y:S02]  /*be10*/  LEA R201, R174, R179, 0x3 ;  /* 0x000000b3aec97211 */ /* 0x000fe400078e18ff */
[-C--:B------:R-:W-:Y:S02]  /*be20*/  LEA R178, P3, R179, R180.reuse, 0x1 ;  /* 0x000000b4b3b27211 */ /* 0x080fe400078608ff */
[----:B------:R-:W-:Y:S02]  /*be30*/  LEA.HI.X.SX32 R165, R165, R181, 0x1, P2 ;  /* 0x000000b5a5a57211 */ /* 0x000fe400010f0eff */
[-C--:B------:R-:W-:Y:S02]  /*be40*/  LEA R174, P1, R175, R180.reuse, 0x1 ;  /* 0x000000b4afae7211 */ /* 0x080fe400078208ff */
[----:B------:R-:W-:-:S02]  /*be50*/  LEA R170, P2, R171, R180, 0x1 ;  /* 0x000000b4abaa7211 */ /* 0x000fc400078408ff */
[-C--:B------:R-:W-:Y:S02]  /*be60*/  LEA.HI.X.SX32 R179, R179, R181.reuse, 0x1, P3 ;  /* 0x000000b5b3b37211 */ /* 0x080fe400018f0eff */
[-C--:B------:R-:W-:Y:S02]  /*be70*/  LEA.HI.X.SX32 R175, R175, R181.reuse, 0x1, P1 ;  /* 0x000000b5afaf7211 */ /* 0x080fe400008f0eff */
[----:B------:R-:W-:Y:S02]  /*be80*/  FSETP.GEU.AND P3, PT, R211, 1.175494350822287508e-38, PT ;  /* 0x00800000d300780b */ /* 0x000fe40003f6e000 */
[----:B------:R-:W-:Y:S02]  /*be90*/  LEA.HI.X.SX32 R171, R171, R181, 0x1, P2 ;  /* 0x000000b5abab7211 */ /* 0x000fe400010f0eff */
[----:B------:R-:W-:Y:S02]  /*bea0*/  FSETP.GT.AND P1, PT, |R207|, 8.50705917302346158658e+37, PT ;  /* 0x7e800000cf00780b */ /* 0x000fe40003f24200 */
[----:B------:R-:W-:-:S02]  /*beb0*/  LEA R176, P2, R177, R180, 0x1 ;  /* 0x000000b4b1b07211 */ /* 0x000fc400078408ff */
[----:B------:R-:W-:Y:S02]  /*bec0*/  LEA R180, P4, R201, R180, 0x1 ;  /* 0x000000b4c9b47211 */ /* 0x000fe400078808ff */
[----:B------:R-:W-:Y:S02]  /*bed0*/  FSEL R85, R60, R211, !P3 ;  /* 0x000000d33c557208 */ /* 0x000fe40005800000 */
[----:B------:R-:W-:Y:S02]  /*bee0*/  FSEL R82, RZ, -23, P3 ;  /* 0xc1b80000ff527808 */ /* 0x000fe40001800000 */
[----:B------:R-:W-:Y:S02]  /*bef0*/  FSETP.GEU.AND P3, PT, |R207|, 1.175494350822287508e-38, PT ;  /* 0x00800000cf00780b */ /* 0x000fe40003f6e200 */
[-C--:B------:R-:W-:Y:S01]  /*bf00*/  LEA.HI.X.SX32 R177, R177, R181.reuse, 0x1, P2 ;  /* 0x000000b5b1b17211 */ /* 0x080fe200010f0eff */
[----:B------:R-:W-:Y:S01]  /*bf10*/  @P1 FMUL R79, R79, 0.25 ;  /* 0x3e8000004f4f1820 */ /* 0x000fe20000400000 */
[----:B------:R-:W-:Y:S01]  /*bf20*/  LEA.HI.X.SX32 R181, R201, R181, 0x1, P4 ;  /* 0x000000b5c9b57211 */ /* 0x000fe200020f0eff */
[----:B------:R-:W-:Y:S01]  /*bf30*/  IMAD.MOV.U32 R201, RZ, RZ, R84 ;  /* 0x000000ffffc97224 */ /* 0x000fe200078e0054 */
[----:B------:R-:W-:Y:S01]  /*bf40*/  MOV R60, R63 ;  /* 0x0000003f003c7202 */ /* 0x000fe20000000f00 */
[C---:B------:R-:W-:Y:S01]  /*bf50*/  FMUL R84, R213.reuse, 8388608 ;  /* 0x4b000000d5547820 */ /* 0x040fe20000400000 */
[----:B------:R-:W-:Y:S01]  /*bf60*/  FSETP.GEU.AND P2, PT, R213, 1.175494350822287508e-38, PT ;  /* 0x00800000d500780b */ /* 0x000fe20003f4e000 */
[----:B------:R-:W-:Y:S01]  /*bf70*/  @P1 FMUL R78, R78, 0.25 ;  /* 0x3e8000004e4e1820 */ /* 0x000fe20000400000 */
[----:B------:R-:W-:Y:S01]  /*bf80*/  FSEL R87, R87, R207, !P5 ;  /* 0x000000cf57577208 */ /* 0x000fe20006800000 */
[----:B------:R-:W-:Y:S01]  /*bf90*/  @P1 FMUL R74, R74, 0.25 ;  /* 0x3e8000004a4a1820 */ /* 0x000fe20000400000 */
[----:B------:R-:W-:Y:S01]  /*bfa0*/  FSEL R84, R84, R213, !P2 ;  /* 0x000000d554547208 */ /* 0x000fe20005000000 */
[----:B------:R-:W-:Y:S01]  /*bfb0*/  @P1 FMUL R224, R224, 0.25 ;  /* 0x3e800000e0e01820 */ /* 0x000fe20000400000 */
[----:B------:R-:W-:Y:S01]  /*bfc0*/  FSEL R83, RZ, -23, P2 ;  /* 0xc1b80000ff537808 */ /* 0x000fe20001000000 */
[----:B------:R-:W-:Y:S01]  /*bfd0*/  @P1 FMUL R75, R75, 0.25 ;  /* 0x3e8000004b4b1820 */ /* 0x000fe20000400000 */
[----:B------:R-:W-:Y:S01]  /*bfe0*/  FSETP.GT.AND P2, PT, |R209|, 8.50705917302346158658e+37, PT ;  /* 0x7e800000d100780b */ /* 0x000fe20003f44200 */
[----:B------:R-:W-:Y:S01]  /*bff0*/  @P1 FMUL R228, R228, 0.25 ;  /* 0x3e800000e4e41820 */ /* 0x000fe20000400000 */
[----:B------:R-:W-:Y:S01]  /*c000*/  MOV R203, R86 ;  /* 0x0000005600cb7202 */ /* 0x000fe20000000f00 */
[----:B------:R-:W-:Y:S01]  /*c010*/  @P1 FMUL R71, R71, 0.25 ;  /* 0x3e80000047471820 */ /* 0x000fe20000400000 */
[----:B------:R-:W-:Y:S01]  /*c020*/  FSETP.GEU.AND P4, PT, R209, 1.175494350822287508e-38, PT ;  /* 0x00800000d100780b */ /* 0x000fe20003f8e000 */
[----:B------:R-:W-:Y:S01]  /*c030*/  @P1 FMUL R230, R230, 0.25 ;  /* 0x3e800000e6e61820 */ /* 0x000fe20000400000 */
[----:B------:R-:W-:Y:S01]  /*c040*/  MOV R215, R73 ;  /* 0x0000004900d77202 */ /* 0x000fe20000000f00 */
[----:B------:R-:W-:Y:S01]  /*c050*/  @P1 FMUL R60, R60, 0.25 ;  /* 0x3e8000003c3c1820 */ /* 0x000fe20000400000 */
[----:B------:R-:W-:Y:S01]  /*c060*/  MOV R70, R80 ;  /* 0x0000005000467202 */ /* 0x000fe20000000f00 */
[----:B------:R-:W-:Y:S01]  /*c070*/  @P1 FMUL R61, R61, 0.25 ;  /* 0x3e8000003d3d1820 */ /* 0x000fe20000400000 */
[----:B------:R-:W-:Y:S01]  /*c080*/  MOV R222, R76 ;  /* 0x0000004c00de7202 */ /* 0x000fe20000000f00 */
[----:B------:R-:W-:Y:S01]  /*c090*/  @P1 FMUL R59, R59, 0.25 ;  /* 0x3e8000003b3b1820 */ /* 0x000fe20000400000 */
[----:B------:R-:W-:Y:S01]  /*c0a0*/  MOV R206, R93 ;  /* 0x0000005d00ce7202 */ /* 0x000fe20000000f00 */
[----:B------:R-:W-:Y:S01]  /*c0b0*/  @P1 FMUL R207, R207, 0.25 ;  /* 0x3e800000cfcf1820 */ /* 0x000fe20000400000 */
[----:B------:R-:W-:Y:S01]  /*c0c0*/  IADD3 R51, R84, -0x3f3504f3, RZ ;  /* 0xc0cafb0d54337810 */ /* 0x000fe20007ffe0ff */
[----:B------:R-:W-:Y:S01]  /*c0d0*/  @P1 FMUL R54, R54, 0.25 ;  /* 0x3e80000036361820 */ /* 0x000fe20000400000 */
[----:B------:R-:W-:Y:S01]  /*c0e0*/  MOV R205, R92 ;  /* 0x0000005c00cd7202 */ /* 0x000fe20000000f00 */
[----:B------:R-:W-:Y:S01]  /*c0f0*/  @P1 FMUL R214, R214, 0.25 ;  /* 0x3e800000d6d61820 */ /* 0x000fe20000400000 */
[----:B------:R-:W-:Y:S01]  /*c100*/  LOP3.LUT R51, R51, 0xff800000, RZ, 0xc0, !PT ;  /* 0xff80000033337812 */ /* 0x000fe200078ec0ff */
[----:B------:R-:W-:Y:S01]  /*c110*/  @P1 FMUL R212, R212, 0.25 ;  /* 0x3e800000d4d41820 */ /* 0x000fe20000400000 */
[----:B------:R-:W-:Y:S01]  /*c120*/  IADD3 R92, R85, -0x3f3504f3, RZ ;  /* 0xc0cafb0d555c7810 */ /* 0x000fe20007ffe0ff */
[----:B------:R-:W-:Y:S01]  /*c130*/  @P1 FMUL R210, R210, 0.25 ;  /* 0x3e800000d2d21820 */ /* 0x000fe20000400000 */
[----:B------:R-:W-:Y:S01]  /*c140*/  IADD3 R62, R87, -0x3f3504f3, RZ ;  /* 0xc0cafb0d573e7810 */ /* 0x000fe20007ffe0ff */
[----:B------:R-:W-:Y:S01]  /*c150*/  @P1 FMUL R50, R50, 0.25 ;  /* 0x3e80000032321820 */ /* 0x000fe20000400000 */
[----:B------:R-:W-:Y:S01]  /*c160*/  FSETP.GT.AND P1, PT, |R211|, 8.50705917302346158658e+37, PT ;  /* 0x7e800000d300780b */ /* 0x000fe20003f24200 */
[----:B------:R-:W-:Y:S01]  /*c170*/  @!P3 FMUL R207, R207, 16777216 ;  /* 0x4b800000cfcfb820 */ /* 0x000fe20000400000 */
[----:B------:R0:W-:Y:S01]  /*c180*/  I2F R208, R51 ;  /* 0x0000003300d07306 */ /* 0x0001e20000201400 */
[----:B------:R-:W-:Y:S01]  /*c190*/  @!P3 FMUL R79, R79, 16777216 ;  /* 0x4b8000004f4fb820 */ /* 0x000fe20000400000 */
[----:B------:R-:W-:Y:S01]  /*c1a0*/  LOP3.LUT R92, R92, 0xff800000, RZ, 0xc0, !PT ;  /* 0xff8000005c5c7812 */ /* 0x000fe200078ec0ff */
[----:B------:R-:W-:Y:S01]  /*c1b0*/  @!P3 FMUL R78, R78, 16777216 ;  /* 0x4b8000004e4eb820 */ /* 0x000fe20000400000 */
[----:B------:R-:W-:Y:S01]  /*c1c0*/  LOP3.LUT R72, R62, 0xff800000, RZ, 0xc0, !PT ;  /* 0xff8000003e487812 */ /* 0x000fe200078ec0ff */
[----:B------:R-:W-:Y:S01]  /*c1d0*/  @!P3 FMUL R74, R74, 16777216 ;  /* 0x4b8000004a4ab820 */ /* 0x000fe20000400000 */
[----:B------:R-:W-:Y:S01]  /*c1e0*/  FSEL R80, RZ, -23, P4 ;  /* 0xc1b80000ff507808 */ /* 0x000fe20002000000 */
[----:B------:R-:W-:Y:S01]  /*c1f0*/  @!P3 FMUL R224, R224, 16777216 ;  /* 0x4b800000e0e0b820 */ /* 0x000fe20000400000 */
[----:B------:R-:W1:Y:S01]  /*c200*/  MUFU.RCP R219, R207 ;  /* 0x000000cf00db7308 */ /* 0x000e620000001000 */
[----:B------:R-:W-:Y:S01]  /*c210*/  @!P3 FMUL R75, R75, 16777216 ;  /* 0x4b8000004b4bb820 */ /* 0x000fe20000400000 */
[----:B------:R-:W-:Y:S01]  /*c220*/  FSEL R81, RZ, -23, P5 ;  /* 0xc1b80000ff517808 */ /* 0x000fe20002800000 */
[----:B------:R-:W-:Y:S01]  /*c230*/  @!P3 FMUL R228, R228, 16777216 ;  /* 0x4b800000e4e4b820 */ /* 0x000fe20000400000 */
[----:B0-----:R-:W-:Y:S01]  /*c240*/  IADD3 R51, R84, -R51, RZ ;  /* 0x8000003354337210 */ /* 0x001fe20007ffe0ff */
[----:B------:R-:W-:Y:S01]  /*c250*/  @!P3 FMUL R71, R71, 16777216 ;  /* 0x4b8000004747b820 */ /* 0x000fe20000400000 */
[----:B------:R-:W-:Y:S01]  /*c260*/  ISETP.GE.U32.AND P5, PT, R85, 0x7f800000, PT ;  /* 0x7f8000005500780c */ /* 0x000fe20003fa6070 */
[----:B------:R-:W-:Y:S01]  /*c270*/  @!P3 FMUL R230, R230, 16777216 ;  /* 0x4b800000e6e6b820 */ /* 0x000fe20000400000 */
[----:B------:R0:W-:Y:S01]  /*c280*/  I2F R55, R92 ;  /* 0x0000005c00377306 */ /* 0x0001e20000201400 */
[----:B------:R-:W-:-:S02]  /*c290*/  @!P3 FMUL R60, R60, 16777216 ;  /* 0x4b8000003c3cb820 */ /* 0x000fc40000400000 */
[----:B------:R-:W-:Y:S02]  /*c2a0*/  @!P3 FMUL R61, R61, 16777216 ;  /* 0x4b8000003d3db820 */ /* 0x000fe40000400000 */
[----:B------:R-:W-:Y:S02]  /*c2b0*/  @!P3 FMUL R59, R59, 16777216 ;  /* 0x4b8000003b3bb820 */ /* 0x000fe40000400000 */
[----:B------:R-:W-:Y:S01]  /*c2c0*/  @!P3 FMUL R54, R54, 16777216 ;  /* 0x4b8000003636b820 */ /* 0x000fe20000400000 */
[----:B------:R2:W-:Y:S01]  /*c2d0*/  I2F R62, R72 ;  /* 0x00000048003e7306 */ /* 0x0005e20000201400 */
[----:B------:R-:W-:Y:S01]  /*c2e0*/  @!P3 FMUL R214, R214, 16777216 ;  /* 0x4b800000d6d6b820 */ /* 0x000fe20000400000 */
[----:B0-----:R-:W-:Y:S01]  /*c2f0*/  IADD3 R92, R85, -R92, RZ ;  /* 0x8000005c555c7210 */ /* 0x001fe20007ffe0ff */
[----:B------:R-:W-:Y:S02]  /*c300*/  @!P3 FMUL R212, R212, 16777216 ;  /* 0x4b800000d4d4b820 */ /* 0x000fe40000400000 */
[----:B------:R-:W-:-:S02]  /*c310*/  @!P3 FMUL R210, R210, 16777216 ;  /* 0x4b800000d2d2b820 */ /* 0x000fc40000400000 */
[----:B------:R-:W-:Y:S01]  /*c320*/  @!P3 FMUL R50, R50, 16777216 ;  /* 0x4b8000003232b820 */ /* 0x000fe20000400000 */
[C---:B------:R-:W-:Y:S01]  /*c330*/  FSETP.GEU.AND P3, PT, |R209|.reuse, 1.175494350822287508e-38, PT ;  /* 0x00800000d100780b */ /* 0x040fe20003f6e200 */
[----:B------:R-:W-:Y:S01]  /*c340*/  FMUL R86, R209, 8388608 ;  /* 0x4b000000d1567820 */ /* 0x000fe20000400000 */
[----:B--2---:R-:W-:Y:S01]  /*c350*/  IADD3 R72, R87, -R72, RZ ;  /* 0x8000004857487210 */ /* 0x004fe20007ffe0ff */
[----:B------:R-:W-:Y:S02]  /*c360*/  @P2 FMUL R218, R218, 0.25 ;  /* 0x3e800000dada2820 */ /* 0x000fe40000400000 */
[----:B------:R-:W-:Y:S01]  /*c370*/  @P2 FMUL R222, R222, 0.25 ;  /* 0x3e800000dede2820 */ /* 0x000fe20000400000 */
[----:B------:R-:W-:Y:S01]  /*c380*/  FSEL R86, R86, R209, !P4 ;  /* 0x000000d156567208 */ /* 0x000fe20006000000 */
[----:B------:R-:W-:Y:S02]  /*c390*/  @P2 FMUL R226, R226, 0.25 ;  /* 0x3e800000e2e22820 */ /* 0x000fe40000400000 */
[----:B------:R-:W-:Y:S01]  /*c3a0*/  @P2 FMUL R70, R70, 0.25 ;  /* 0x3e80000046462820 */ /* 0x000fe20000400000 */
[C---:B------:R-:W-:Y:S01]  /*c3b0*/  IADD3 R93, R86.reuse, -0x3f3504f3, RZ ;  /* 0xc0cafb0d565d7810 */ /* 0x040fe20007ffe0ff */
[----:B------:R-:W-:Y:S01]  /*c3c0*/  @P2 FMUL R215, R215, 0.25 ;  /* 0x3e800000d7d72820 */ /* 0x000fe20000400000 */
[----:B------:R-:W-:Y:S01]  /*c3d0*/  ISETP.GE.U32.AND P4, PT, R86, 0x7f800000, PT ;  /* 0x7f8000005600780c */ /* 0x000fe20003f86070 */
[----:B------:R-:W-:Y:S01]  /*c3e0*/  @P2 FMUL R216, R216, 0.25 ;  /* 0x3e800000d8d82820 */ /* 0x000fe20000400000 */
[----:B------:R-:W-:Y:S01]  /*c3f0*/  LOP3.LUT R93, R93, 0xff800000, RZ, 0xc0, !PT ;  /* 0xff8000005d5d7812 */ /* 0x000fe200078ec0ff */
[----:B------:R-:W-:-:S02]  /*c400*/  @P2 FMUL R69, R69, 0.25 ;  /* 0x3e80000045452820 */ /* 0x000fc40000400000 */
[----:B------:R-:W-:Y:S01]  /*c410*/  @P2 FMUL R68, R68, 0.25 ;  /* 0x3e80000044442820 */ /* 0x000fe20000400000 */
[----:B------:R-:W-:Y:S01]  /*c420*/  I2F R63, R93 ;  /* 0x0000005d003f7306 */ /* 0x000fe20000201400 */
[----:B------:R-:W-:Y:S02]  /*c430*/  @P2 FMUL R220, R220, 0.25 ;  /* 0x3e800000dcdc2820 */ /* 0x000fe40000400000 */
[----:B------:R-:W-:Y:S02]  /*c440*/  @P2 FMUL R58, R58, 0.25 ;  /* 0x3e8000003a3a2820 */ /* 0x000fe40000400000 */
[----:B------:R-:W-:Y:S02]  /*c450*/  @P2 FMUL R57, R57, 0.25 ;  /* 0x3e80000039392820 */ /* 0x000fe40000400000 */
[----:B------:R-:W-:Y:S02]  /*c460*/  @P2 FMUL R209, R209, 0.25 ;  /* 0x3e800000d1d12820 */ /* 0x000fe40000400000 */
[----:B------:R-:W-:-:S02]  /*c470*/  @P2 FMUL R56, R56, 0.25 ;  /* 0x3e80000038382820 */ /* 0x000fc40000400000 */
[----:B------:R-:W-:Y:S02]  /*c480*/  @P2 FMUL R53, R53, 0.25 ;  /* 0x3e80000035352820 */ /* 0x000fe40000400000 */
[----:B------:R-:W-:Y:S02]  /*c490*/  @P2 FMUL R52, R52, 0.25 ;  /* 0x3e80000034342820 */ /* 0x000fe40000400000 */
[----:B------:R-:W-:Y:S02]  /*c4a0*/  @P2 FMUL R49, R49, 0.25 ;  /* 0x3e80000031312820 */ /* 0x000fe40000400000 */
[----:B------:R-:W-:Y:S01]  /*c4b0*/  @P2 FMUL R48, R48, 0.25 ;  /* 0x3e80000030302820 */ /* 0x000fe20000400000 */
[----:B------:R-:W-:Y:S01]  /*c4c0*/  FSETP.GT.AND P2, PT, |R213|, 8.50705917302346158658e+37, PT ;  /* 0x7e800000d500780b */ /* 0x000fe20003f44200 */
[----:B------:R-:W-:Y:S02]  /*c4d0*/  @!P3 FMUL R209, R209, 16777216 ;  /* 0x4b800000d1d1b820 */ /* 0x000fe40000400000 */
[----:B------:R-:W-:-:S02]  /*c4e0*/  @!P3 FMUL R218, R218, 16777216 ;  /* 0x4b800000dadab820 */ /* 0x000fc40000400000 */
[----:B------:R-:W-:Y:S01]  /*c4f0*/  @!P3 FMUL R222, R222, 16777216 ;  /* 0x4b800000dedeb820 */ /* 0x000fe20000400000 */
[----:B------:R-:W0:Y:S01]  /*c500*/  MUFU.RCP R225, R209 ;  /* 0x000000d100e17308 */ /* 0x000e220000001000 */
[----:B------:R-:W-:Y:S02]  /*c510*/  @!P3 FMUL R226, R226, 16777216 ;  /* 0x4b800000e2e2b820 */ /* 0x000fe40000400000 */
[----:B------:R-:W-:Y:S02]  /*c520*/  @!P3 FMUL R70, R70, 16777216 ;  /* 0x4b8000004646b820 */ /* 0x000fe40000400000 */
[----:B------:R-:W-:Y:S02]  /*c530*/  @!P3 FMUL R215, R215, 16777216 ;  /* 0x4b800000d7d7b820 */ /* 0x000fe40000400000 */
[----:B------:R-:W-:Y:S02]  /*c540*/  @!P3 FMUL R216, R216, 16777216 ;  /* 0x4b800000d8d8b820 */ /* 0x000fe40000400000 */
[----:B------:R-:W-:-:S02]  /*c550*/  @!P3 FMUL R69, R69, 16777216 ;  /* 0x4b8000004545b820 */ /* 0x000fc40000400000 */
[----:B------:R-:W-:Y:S02]  /*c560*/  @!P3 FMUL R68, R68, 16777216 ;  /* 0x4b8000004444b820 */ /* 0x000fe40000400000 */
[----:B------:R-:W-:Y:S02]  /*c570*/  @!P3 FMUL R220, R220, 16777216 ;  /* 0x4b800000dcdcb820 */ /* 0x000fe40000400000 */
[----:B------:R-:W-:Y:S02]  /*c580*/  @!P3 FMUL R58, R58, 16777216 ;  /* 0x4b8000003a3ab820 */ /* 0x000fe40000400000 */
[----:B------:R-:W-:Y:S02]  /*c590*/  @!P3 FMUL R57, R57, 16777216 ;  /* 0x4b8000003939b820 */ /* 0x000fe40000400000 */
[----:B------:R-:W-:Y:S02]  /*c5a0*/  @!P3 FMUL R56, R56, 16777216 ;  /* 0x4b8000003838b820 */ /* 0x000fe40000400000 */
[----:B------:R-:W-:-:S02]  /*c5b0*/  @!P3 FMUL R53, R53, 16777216 ;  /* 0x4b8000003535b820 */ /* 0x000fc40000400000 */
[----:B------:R-:W-:Y:S02]  /*c5c0*/  @!P3 FMUL R52, R52, 16777216 ;  /* 0x4b8000003434b820 */ /* 0x000fe40000400000 */
[----:B------:R-:W-:Y:S02]  /*c5d0*/  @!P3 FMUL R49, R49, 16777216 ;  /* 0x4b8000003131b820 */ /* 0x000fe40000400000 */
[----:B------:R-:W-:Y:S01]  /*c5e0*/  @!P3 FMUL R48, R48, 16777216 ;  /* 0x4b8000003030b820 */ /* 0x000fe20000400000 */
[----:B------:R-:W-:Y:S01]  /*c5f0*/  FSETP.GEU.AND P3, PT, |R211|, 1.175494350822287508e-38, PT ;  /* 0x00800000d300780b */ /* 0x000fe20003f6e200 */
[----:B------:R-:W-:Y:S02]  /*c600*/  @P1 FMUL R95, R95, 0.25 ;  /* 0x3e8000005f5f1820 */ /* 0x000fe40000400000 */
[----:B------:R-:W-:Y:S02]  /*c610*/  @P1 FMUL R94, R94, 0.25 ;  /* 0x3e8000005e5e1820 */ /* 0x000fe40000400000 */
[----:B------:R-:W-:-:S02]  /*c620*/  @P1 FMUL R99, R99, 0.25 ;  /* 0x3e80000063631820 */ /* 0x000fc40000400000 */
[----:B------:R-:W-:Y:S02]  /*c630*/  @P1 FMUL R98, R98, 0.25 ;  /* 0x3e80000062621820 */ /* 0x000fe40000400000 */
        /* <DEDUP_REMOVED lines=12> */
[----:B------:R-:W-:Y:S01]  /*c700*/  @P1 FMUL R106, R106, 0.25 ;  /* 0x3e8000006a6a1820 */ /* 0x000fe20000400000 */
[C---:B------:R-:W-:Y:S01]  /*c710*/  FSETP.GEU.AND P1, PT, |R213|.reuse, 1.175494350822287508e-38, PT ;  /* 0x00800000d500780b */ /* 0x040fe20003f2e200 */
[----:B------:R-:W-:Y:S02]  /*c720*/  @P2 FMUL R213, R213, 0.25 ;  /* 0x3e800000d5d52820 */ /* 0x000fe40000400000 */
[----:B------:R-:W-:Y:S02]  /*c730*/  @!P3 FMUL R211, R211, 16777216 ;  /* 0x4b800000d3d3b820 */ /* 0x000fe40000400000 */
[----:B------:R-:W-:Y:S02]  /*c740*/  @P2 FMUL R205, R205, 0.25 ;  /* 0x3e800000cdcd2820 */ /* 0x000fe40000400000 */
[----:B------:R-:W-:-:S02]  /*c750*/  @P2 FMUL R96, R96, 0.25 ;  /* 0x3e80000060602820 */ /* 0x000fc40000400000 */
[----:B------:R-:W2:Y:S01]  /*c760*/  MUFU.RCP R211, R211 ;  /* 0x000000d300d37308 */ /* 0x000ea20000001000 */
[----:B------:R-:W-:Y:S02]  /*c770*/  @P2 FMUL R65, R65, 0.25 ;  /* 0x3e80000041412820 */ /* 0x000fe40000400000 */
[----:B------:R-:W-:Y:S02]  /*c780*/  @P2 FMUL R88, R88, 0.25 ;  /* 0x3e80000058582820 */ /* 0x000fe40000400000 */
[----:B------:R-:W-:Y:S02]  /*c790*/  @!P1 FMUL R213, R213, 16777216 ;  /* 0x4b800000d5d59820 */ /* 0x000fe40000400000 */
[----:B------:R-:W-:Y:S02]  /*c7a0*/  @!P3 FMUL R110, R110, 16777216 ;  /* 0x4b8000006e6eb820 */ /* 0x000fe40000400000 */
[----:B------:R-:W-:Y:S02]  /*c7b0*/  @P2 FMUL R202, R202, 0.25 ;  /* 0x3e800000caca2820 */ /* 0x000fe40000400000 */
[----:B------:R-:W3:Y:S01]  /*c7c0*/  MUFU.RCP R213, R213 ;  /* 0x000000d500d57308 */ /* 0x000ee20000001000 */
[----:B------:R-:W-:-:S02]  /*c7d0*/  @P2 FMUL R101, R101, 0.25 ;  /* 0x3e80000065652820 */ /* 0x000fc40000400000 */
[----:B-1----:R-:W-:Y:S02]  /*c7e0*/  FMUL R73, R219, R79 ;  /* 0x0000004fdb497220 */ /* 0x002fe40000400000 */
[----:B------:R-:W-:Y:S02]  /*c7f0*/  @!P3 FMUL R103, R103, 16777216 ;  /* 0x4b8000006767b820 */ /* 0x000fe40000400000 */
[----:B------:R-:W-:Y:S02]  /*c800*/  FMUL R79, R219, R214 ;  /* 0x000000d6db4f7220 */ /* 0x000fe40000400000 */
[----:B------:R-:W-:Y:S02]  /*c810*/  @!P3 FMUL R91, R91, 16777216 ;  /* 0x4b8000005b5bb820 */ /* 0x000fe40000400000 */
[----:B0-----:R-:W-:Y:S02]  /*c820*/  FMUL R214, R225, R70 ;  /* 0x00000046e1d67220 */ /* 0x001fe40000400000 */
[----:B------:R-:W-:-:S02]  /*c830*/  @!P1 FMUL R205, R205, 16777216 ;  /* 0x4b800000cdcd9820 */ /* 0x000fc40000400000 */
[----:B------:R-:W-:Y:S02]  /*c840*/  @!P1 FMUL R96, R96, 16777216 ;  /* 0x4b80000060609820 */ /* 0x000fe40000400000 */
[----:B------:R-:W-:Y:S02]  /*c850*/  @!P1 FMUL R65, R65, 16777216 ;  /* 0x4b80000041419820 */ /* 0x000fe40000400000 */
[----:B------:R-:W-:Y:S02]  /*c860*/  @!P1 FMUL R88, R88, 16777216 ;  /* 0x4b80000058589820 */ /* 0x000fe40000400000 */
[----:B------:R-:W-:Y:S02]  /*c870*/  FFMA.FTZ R80, R63, 1.1920928955078125e-07, R80 ;  /* 0x340000003f507823 */ /* 0x000fe40000010050 */
[----:B--2---:R-:W-:Y:S02]  /*c880*/  FMUL R70, R211, R110 ;  /* 0x0000006ed3467220 */ /* 0x004fe40000400000 */
[----:B------:R-:W-:-:S02]  /*c890*/  @!P1 FMUL R202, R202, 16777216 ;  /* 0x4b800000caca9820 */ /* 0x000fc40000400000 */
[----:B------:R-:W-:Y:S02]  /*c8a0*/  @!P1 FMUL R101, R101, 16777216 ;  /* 0x4b80000065659820 */ /* 0x000fe40000400000 */
[----:B------:R-:W-:Y:S02]  /*c8b0*/  FMUL R63, R219, R78 ;  /* 0x0000004edb3f7220 */ /* 0x000fe40000400000 */
[----:B------:R-:W-:Y:S02]  /*c8c0*/  FMUL R209, R225, R222 ;  /* 0x000000dee1d17220 */ /* 0x000fe40000400000 */
[----:B------:R-:W-:Y:S02]  /*c8d0*/  FMUL R110, R211, R103 ;  /* 0x00000067d36e7220 */ /* 0x000fe40000400000 */
[----:B------:R-:W-:Y:S02]  /*c8e0*/  @P2 FMUL R97, R97, 0.25 ;  /* 0x3e80000061612820 */ /* 0x000fe40000400000 */
[----:B------:R-:W-:-:S02]  /*c8f0*/  FMUL R78, R219, R59 ;  /* 0x0000003bdb4e7220 */ /* 0x000fc40000400000 */
[----:B------:R-:W-:Y:S02]  /*c900*/  FMUL R222, R225, R56 ;  /* 0x00000038e1de7220 */ /* 0x000fe40000400000 */
[----:B------:R-:W-:Y:S02]  /*c910*/  FMUL R103, R211, R91 ;  /* 0x0000005bd3677220 */ /* 0x000fe40000400000 */
[----:B------:R-:W-:Y:S02]  /*c920*/  @P2 FMUL R64, R64, 0.25 ;  /* 0x3e80000040402820 */ /* 0x000fe40000400000 */
[----:B------:R-:W-:Y:S02]  /*c930*/  @P2 FMUL R89, R89, 0.25 ;  /* 0x3e80000059592820 */ /* 0x000fe40000400000 */
[C---:B---3--:R-:W-:Y:S02]  /*c940*/  FMUL R59, R213.reuse, R205 ;  /* 0x000000cdd53b7220 */ /* 0x048fe40000400000 */
[----:B------:R-:W-:-:S02]  /*c950*/  FMUL R96, R213, R96 ;  /* 0x00000060d5607220 */ /* 0x000fc40000400000 */
[C---:B------:R-:W-:Y:S02]  /*c960*/  FMUL R91, R213.reuse, R65 ;  /* 0x00000041d55b7220 */ /* 0x040fe40000400000 */
[----:B------:R-:W-:Y:S01]  /*c970*/  FMUL R56, R213, R88 ;  /* 0x00000058d5387220 */ /* 0x000fe20000400000 */
[----:B------:R-:W-:Y:S01]  /*c980*/  F2FP.BF16.PACK_AB R59, R59, R96 ;  /* 0x000000603b3b723e */ /* 0x000fe200000010ff */
[----:B------:R-:W-:Y:S01]  /*c990*/  @P2 FMUL R104, R104, 0.25 ;  /* 0x3e80000068682820 */ /* 0x000fe20000400000 */
[----:B------:R-:W-:Y:S01]  /*c9a0*/  MOV R96, 0x3dc6b27f ;  /* 0x3dc6b27f00607802 */ /* 0x000fe20000000f00 */
[C---:B------:R-:W-:Y:S02]  /*c9b0*/  FMUL R65, R213.reuse, R202 ;  /* 0x000000cad5417220 */ /* 0x040fe40000400000 */
[----:B------:R-:W-:Y:S02]  /*c9c0*/  FMUL R88, R213, R101 ;  /* 0x00000065d5587220 */ /* 0x000fe40000400000 */
[----:B------:R-:W-:-:S02]  /*c9d0*/  FFMA.FTZ R83, R208, 1.1920928955078125e-07, R83 ;  /* 0x34000000d0537823 */ /* 0x000fc40000010053 */
[----:B------:R-:W-:Y:S01]  /*c9e0*/  FMUL R77, R219, R60 ;  /* 0x0000003cdb4d7220 */ /* 0x000fe20000400000 */
[----:B------:R-:W-:Y:S01]  /*c9f0*/  F2FP.BF16.PACK_AB R65, R65, R88 ;  /* 0x000000584141723e */ /* 0x000fe200000010ff */
[----:B------:R-:W-:Y:S02]  /*ca00*/  @P2 FMUL R206, R206, 0.25 ;  /* 0x3e800000cece2820 */ /* 0x000fe40000400000 */
[----:B------:R-:W-:Y:S02]  /*ca10*/  @!P1 FMUL R97, R97, 16777216 ;  /* 0x4b80000061619820 */ /* 0x000fe40000400000 */
[C---:B------:R-:W-:Y:S02]  /*ca20*/  FMUL R208, R219.reuse, R224 ;  /* 0x000000e0dbd07220 */ /* 0x040fe40000400000 */
[----:B------:R-:W-:Y:S02]  /*ca30*/  FMUL R60, R219, R212 ;  /* 0x000000d4db3c7220 */ /* 0x000fe40000400000 */
[----:B------:R-:W-:Y:S01]  /*ca40*/  FMUL R207, R225, R218 ;  /* 0x000000dae1cf7220 */ /* 0x000fe20000400000 */
[----:B------:R-:W-:Y:S01]  /*ca50*/  F2FP.BF16.PACK_AB R63, R63, R208 ;  /* 0x000000d03f3f723e */ /* 0x000fe200000010ff */
[----:B------:R-:W-:-:S02]  /*ca60*/  @!P3 FMUL R94, R94, 16777216 ;  /* 0x4b8000005e5eb820 */ /* 0x000fc40000400000 */
[----:B------:R-:W-:Y:S02]  /*ca70*/  @P2 FMUL R108, R108, 0.25 ;  /* 0x3e8000006c6c2820 */ /* 0x000fe40000400000 */
[----:B------:R-:W-:Y:S02]  /*ca80*/  @P2 FMUL R201, R201, 0.25 ;  /* 0x3e800000c9c92820 */ /* 0x000fe40000400000 */
[----:B------:R-:W-:Y:S02]  /*ca90*/  @P2 FMUL R100, R100, 0.25 ;  /* 0x3e80000064642820 */ /* 0x000fe40000400000 */
[----:B------:R-:W-:Y:S02]  /*caa0*/  @!P1 FMUL R64, R64, 16777216 ;  /* 0x4b80000040409820 */ /* 0x000fe40000400000 */
[C---:B------:R-:W-:Y:S02]  /*cab0*/  FMUL R212, R225.reuse, R226 ;  /* 0x000000e2e1d47220 */ /* 0x040fe40000400000 */
[----:B------:R-:W-:-:S02]  /*cac0*/  FMUL R215, R225, R215 ;  /* 0x000000d7e1d77220 */ /* 0x000fc40000400000 */
[C---:B------:R-:W-:Y:S02]  /*cad0*/  FMUL R216, R225.reuse, R216 ;  /* 0x000000d8e1d87220 */ /* 0x040fe40000400000 */
[C---:B------:R-:W-:Y:S02]  /*cae0*/  FMUL R218, R225.reuse, R69 ;  /* 0x00000045e1da7220 */ /* 0x040fe40000400000 */
[C---:B------:R-:W-:Y:S02]  /*caf0*/  FMUL R217, R225.reuse, R68 ;  /* 0x00000044e1d97220 */ /* 0x040fe40000400000 */
[C---:B------:R-:W-:Y:S02]  /*cb00*/  FMUL R220, R225.reuse, R220 ;  /* 0x000000dce1dc7220 */ /* 0x040fe40000400000 */
[C---:B------:R-:W-:Y:S02]  /*cb10*/  FMUL R221, R225.reuse, R58 ;  /* 0x0000003ae1dd7220 */ /* 0x040fe40000400000 */
[----:B------:R-:W-:-:S02]  /*cb20*/  FMUL R223, R225, R57 ;  /* 0x00000039e1df7220 */ /* 0x000fc40000400000 */
[C---:B------:R-:W-:Y:S02]  /*cb30*/  FMUL R53, R225.reuse, R53 ;  /* 0x00000035e1357220 */ /* 0x040fe40000400000 */
[C---:B------:R-:W-:Y:S02]  /*cb40*/  FMUL R52, R225.reuse, R52 ;  /* 0x00000034e1347220 */ /* 0x040fe40000400000 */
[----:B------:R-:W-:Y:S02]  /*cb50*/  FMUL R224, R225, R49 ;  /* 0x00000031e1e07220 */ /* 0x000fe40000400000 */
[----:B------:R-:W-:Y:S02]  /*cb60*/  @!P3 FMUL R99, R99, 16777216 ;  /* 0x4b8000006363b820 */ /* 0x000fe40000400000 */
[----:B------:R-:W-:Y:S02]  /*cb70*/  @P2 FMUL R109, R109, 0.25 ;  /* 0x3e8000006d6d2820 */ /* 0x000fe40000400000 */
[----:B------:R-:W-:Y:S01]  /*cb80*/  @P2 FMUL R105, R105, 0.25 ;  /* 0x3e80000069692820 */ /* 0x000fe20000400000 */
[----:B------:R-:W-:Y:S01]  /*cb90*/  ISETP.GE.U32.AND P2, PT, R84, 0x7f800000, PT ;  /* 0x7f8000005400780c */ /* 0x000fe20003f46070 */
[----:B------:R-:W-:-:S02]  /*cba0*/  @!P1 FMUL R89, R89, 16777216 ;  /* 0x4b80000059599820 */ /* 0x000fc40000400000 */
[----:B------:R-:W-:Y:S02]  /*cbb0*/  FMUL R225, R225, R48 ;  /* 0x00000030e1e17220 */ /* 0x000fe40000400000 */
[----:B------:R-:W-:Y:S02]  /*cbc0*/  @!P3 FMUL R67, R67, 16777216 ;  /* 0x4b8000004343b820 */ /* 0x000fe40000400000 */
[----:B------:R-:W-:Y:S01]  /*cbd0*/  @!P1 FMUL R104, R104, 16777216 ;  /* 0x4b80000068689820 */ /* 0x000fe20000400000 */
[----:B------:R-:W-:Y:S01]  /*cbe0*/  F2FP.BF16.PACK_AB R52, R52, R225 ;  /* 0x000000e13434723e */ /* 0x000fe200000010ff */
[----:B------:R-:W-:Y:S02]  /*cbf0*/  FMUL R76, R219, R71 ;  /* 0x00000047db4c7220 */ /* 0x000fe40000400000 */
[----:B------:R-:W-:Y:S02]  /*cc00*/  @!P3 FMUL R111, R111, 16777216 ;  /* 0x4b8000006f6fb820 */ /* 0x000fe40000400000 */
[----:B------:R-:W-:-:S02]  /*cc10*/  @!P3 FMUL R90, R90, 16777216 ;  /* 0x4b8000005a5ab820 */ /* 0x000fc40000400000 */
[----:B------:R-:W-:Y:S02]  /*cc20*/  @!P1 FMUL R206, R206, 16777216 ;  /* 0x4b800000cece9820 */ /* 0x000fe40000400000 */
[----:B------:R-:W-:Y:S02]  /*cc30*/  FMUL R48, R213, R97 ;  /* 0x00000061d5307220 */ /* 0x000fe40000400000 */
[----:B------:R-:W-:Y:S02]  /*cc40*/  FFMA.FTZ R82, R55, 1.1920928955078125e-07, R82 ;  /* 0x3400000037527823 */ /* 0x000fe40000010052 */
[----:B------:R-:W-:Y:S02]  /*cc50*/  FFMA.FTZ R81, R62, 1.1920928955078125e-07, R81 ;  /* 0x340000003e517823 */ /* 0x000fe40000010051 */
[----:B------:R-:W-:Y:S02]  /*cc60*/  @!P3 FMUL R95, R95, 16777216 ;  /* 0x4b8000005f5fb820 */ /* 0x000fe40000400000 */
[----:B------:R-:W-:-:S02]  /*cc70*/  @!P3 FMUL R66, R66, 16777216 ;  /* 0x4b8000004242b820 */ /* 0x000fc40000400000 */
[----:B------:R-:W-:Y:S02]  /*cc80*/  @!P3 FMUL R204, R204, 16777216 ;  /* 0x4b800000ccccb820 */ /* 0x000fe40000400000 */
[----:B------:R-:W-:Y:S02]  /*cc90*/  @!P3 FMUL R107, R107, 16777216 ;  /* 0x4b8000006b6bb820 */ /* 0x000fe40000400000 */
[----:B------:R-:W-:Y:S02]  /*cca0*/  FMUL R71, R211, R94 ;  /* 0x0000005ed3477220 */ /* 0x000fe40000400000 */
[----:B------:R-:W-:Y:S02]  /*ccb0*/  @!P1 FMUL R108, R108, 16777216 ;  /* 0x4b8000006c6c9820 */ /* 0x000fe40000400000 */
[----:B------:R-:W-:Y:S02]  /*ccc0*/  @!P1 FMUL R201, R201, 16777216 ;  /* 0x4b800000c9c99820 */ /* 0x000fe40000400000 */
[----:B------:R-:W-:-:S02]  /*ccd0*/  @!P1 FMUL R100, R100, 16777216 ;  /* 0x4b80000064649820 */ /* 0x000fc40000400000 */
[----:B------:R-:W-:Y:S02]  /*cce0*/  FMUL R97, R213, R64 ;  /* 0x00000040d5617220 */ /* 0x000fe40000400000 */
[----:B------:R-:W-:Y:S02]  /*ccf0*/  FADD R88, R51, -1 ;  /* 0xbf80000033587421 */ /* 0x000fe40000000000 */
[C---:B------:R-:W-:Y:S02]  /*cd00*/  FMUL R74, R219.reuse, R74 ;  /* 0x0000004adb4a7220 */ /* 0x040fe40000400000 */
[C---:B------:R-:W-:Y:S02]  /*cd10*/  FMUL R75, R219.reuse, R75 ;  /* 0x0000004bdb4b7220 */ /* 0x040fe40000400000 */
[C---:B------:R-:W-:Y:S02]  /*cd20*/  FMUL R62, R219.reuse, R228 ;  /* 0x000000e4db3e7220 */ /* 0x040fe40000400000 */
[----:B------:R-:W-:-:S02]  /*cd30*/  FMUL R55, R219, R230 ;  /* 0x000000e6db377220 */ /* 0x000fc40000400000 */
[C---:B------:R-:W-:Y:S02]  /*cd40*/  FMUL R61, R219.reuse, R61 ;  /* 0x0000003ddb3d7220 */ /* 0x040fe40000400000 */
[C---:B------:R-:W-:Y:S01]  /*cd50*/  FMUL R54, R219.reuse, R54 ;  /* 0x00000036db367220 */ /* 0x040fe20000400000 */
[----:B------:R-:W-:Y:S01]  /*cd60*/  F2FP.BF16.PACK_AB R62, R62, R55 ;  /* 0x000000373e3e723e */ /* 0x000fe200000010ff */
[----:B------:R-:W-:Y:S01]  /*cd70*/  FMUL R210, R219, R210 ;  /* 0x000000d2dbd27220 */ /* 0x000fe20000400000 */
[----:B------:R-:W-:Y:S01]  /*cd80*/  F2FP.BF16.PACK_AB R55, R209, R214 ;  /* 0x000000d6d137723e */ /* 0x000fe200000010ff */
[----:B------:R-:W-:Y:S01]  /*cd90*/  FMUL R94, R211, R99 ;  /* 0x00000063d35e7220 */ /* 0x000fe20000400000 */
[----:B------:R-:W-:Y:S01]  /*cda0*/  F2FP.BF16.PACK_AB R61, R61, R54 ;  /* 0x000000363d3d723e */ /* 0x000fe200000010ff */
[----:B------:R-:W-:Y:S01]  /*cdb0*/  @!P1 FMUL R109, R109, 16777216 ;  /* 0x4b8000006d6d9820 */ /* 0x000fe20000400000 */
[----:B------:R-:W-:Y:S01]  /*cdc0*/  F2FP.BF16.PACK_AB R54, R216, R217 ;  /* 0x000000d9d836723e */ /* 0x000fe200000010ff */
[----:B------:R-:W-:Y:S01]  /*cdd0*/  @!P1 FMUL R105, R105, 16777216 ;  /* 0x4b80000069699820 */ /* 0x000fe20000400000 */
[----:B------:R-:W-:Y:S01]  /*cde0*/  ISETP.GE.U32.AND P1, PT, R87, 0x7f800000, PT ;  /* 0x7f8000005700780c */ /* 0x000fe20003f26070 */
[----:B------:R-:W-:-:S02]  /*cdf0*/  FMUL R64, R213, R89 ;  /* 0x00000059d5407220 */ /* 0x000fc40000400000 */
[----:B------:R-:W-:Y:S02]  /*ce00*/  FMUL R219, R219, R50 ;  /* 0x00000032dbdb7220 */ /* 0x000fe40000400000 */
[----:B------:R-:W-:Y:S02]  /*ce10*/  FMUL R99, R211, R67 ;  /* 0x00000043d3637220 */ /* 0x000fe40000400000 */
[----:B------:R-:W-:Y:S01]  /*ce20*/  FMUL R89, R213, R104 ;  /* 0x00000068d5597220 */ /* 0x000fe20000400000 */
[----:B------:R-:W-:Y:S01]  /*ce30*/  F2FP.BF16.PACK_AB R60, R60, R219 ;  /* 0x000000db3c3c723e */ /* 0x000fe200000010ff */
[C---:B------:R-:W-:Y:S02]  /*ce40*/  FMUL R50, R211.reuse, R111 ;  /* 0x0000006fd3327220 */ /* 0x040fe40000400000 */
[----:B------:R-:W-:Y:S01]  /*ce50*/  FMUL R68, R211, R90 ;  /* 0x0000005ad3447220 */ /* 0x000fe20000400000 */
[----:B------:R-:W-:Y:S01]  /*ce60*/  F2FP.BF16.PACK_AB R56, R56, R89 ;  /* 0x000000593838723e */ /* 0x000fe200000010ff */
[----:B------:R-:W-:Y:S01]  /*ce70*/  FMUL R67, R213, R206 ;  /* 0x000000ced5437220 */ /* 0x000fe20000400000 */
[----:B------:R-:W-:Y:S01]  /*ce80*/  F2FP.BF16.PACK_AB R50, R50, R99 ;  /* 0x000000633232723e */ /* 0x000fe200000010ff */
[C---:B------:R-:W-:Y:S01]  /*ce90*/  FMUL R95, R211.reuse, R95 ;  /* 0x0000005fd35f7220 */ /* 0x040fe20000400000 */
[----:B------:R-:W-:Y:S01]  /*cea0*/  STS.128 [R200+0x180], R60 ;  /* 0x0001803cc8007388 */ /* 0x000fe20000000c00 */
[----:B------:R-:W-:Y:S01]  /*ceb0*/  FMUL R111, R211, R66 ;  /* 0x00000042d36f7220 */ /* 0x000fe20000400000 */
[----:B------:R-:W-:Y:S01]  /*cec0*/  F2FP.BF16.PACK_AB R67, R67, R48 ;  /* 0x000000304343723e */ /* 0x000fe200000010ff */
[----:B------:R-:W-:-:S02]  /*ced0*/  FMUL R49, R211, R204 ;  /* 0x000000ccd3317220 */ /* 0x000fc40000400000 */
[----:B------:R-:W-:Y:S01]  /*cee0*/  FMUL R90, R211, R107 ;  /* 0x0000006bd35a7220 */ /* 0x000fe20000400000 */
[----:B------:R-:W-:Y:S01]  /*cef0*/  F2FP.BF16.PACK_AB R70, R70, R111 ;  /* 0x0000006f4646723e */ /* 0x000fe200000010ff */
[----:B------:R-:W-:Y:S01]  /*cf00*/  FMUL R58, R213, R108 ;  /* 0x0000006cd53a7220 */ /* 0x000fe20000400000 */
[----:B------:R-:W-:Y:S01]  /*cf10*/  F2FP.BF16.PACK_AB R49, R49, R110 ;  /* 0x0000006e3131723e */ /* 0x000fe200000010ff */
[----:B------:R-:W-:Y:S01]  /*cf20*/  FMUL R57, R213, R201 ;  /* 0x000000c9d5397220 */ /* 0x000fe20000400000 */
[----:B------:R-:W-:Y:S01]  /*cf30*/  F2FP.BF16.PACK_AB R48, R103, R90 ;  /* 0x0000005a6730723e */ /* 0x000fe200000010ff */
[C---:B------:R-:W-:Y:S01]  /*cf40*/  FMUL R100, R213.reuse, R100 ;  /* 0x00000064d5647220 */ /* 0x040fe20000400000 */
[----:B------:R-:W-:Y:S01]  /*cf50*/  F2FP.BF16.PACK_AB R58, R58, R97 ;  /* 0x000000613a3a723e */ /* 0x000fe200000010ff */
[----:B------:R-:W-:Y:S02]  /*cf60*/  FFMA.FTZ R51, R88, R96, -0.16845393180847167969 ;  /* 0xbe2c7f3058337423 */ /* 0x000fe40000010060 */
[----:B------:R-:W-:Y:S01]  /*cf70*/  FMUL R66, R213, R109 ;  /* 0x0000006dd5427220 */ /* 0x000fe20000400000 */
[----:B------:R-:W-:Y:S01]  /*cf80*/  F2FP.BF16.PACK_AB R57, R57, R100 ;  /* 0x000000643939723e */ /* 0x000fe200000010ff */
[----:B------:R-:W-:-:S02]  /*cf90*/  FMUL R105, R213, R105 ;  /* 0x00000069d5697220 */ /* 0x000fc40000400000 */
[----:B------:R-:W-:Y:S01]  /*cfa0*/  @!P3 FMUL R98, R98, 16777216 ;  /* 0x4b8000006262b820 */ /* 0x000fe20000400000 */
[----:B------:R-:W-:Y:S01]  /*cfb0*/  F2FP.BF16.PACK_AB R66, R66, R91 ;  /* 0x0000005b4242723e */ /* 0x000fe200000010ff */
[----:B------:R-:W-:Y:S01]  /*cfc0*/  @!P3 FMUL R203, R203, 16777216 ;  /* 0x4b800000cbcbb820 */ /* 0x000fe20000400000 */
[----:B------:R-:W-:Y:S01]  /*cfd0*/  F2FP.BF16.PACK_AB R64, R64, R105 ;  /* 0x000000694040723e */ /* 0x000fe200000010ff */
[----:B------:R-:W-:Y:S01]  /*cfe0*/  @!P3 FMUL R102, R102, 16777216 ;  /* 0x4b8000006666b820 */ /* 0x000fe20000400000 */
[----:B------:R0:W-:Y:S01]  /*cff0*/  STS.128 [R200], R56 ;  /* 0x00000038c8007388 */ /* 0x0001e20000000c00 */
[----:B------:R-:W-:Y:S01]  /*d000*/  @!P3 FMUL R106, R106, 16777216 ;  /* 0x4b8000006a6ab820 */ /* 0x000fe20000400000 */
[----:B------:R-:W-:Y:S01]  /*d010*/  FSETP.NEU.AND P3, PT, R84, RZ, PT ;  /* 0x000000ff5400720b */ /* 0x000fe20003f6d000 */
[----:B------:R-:W-:Y:S01]  /*d020*/  FFMA.FTZ R89, R88, R51, 0.1716887056827545166 ;  /* 0x3e2fcf2a58597423 */ /* 0x000fe20000010033 */
[----:B------:R-:W-:Y:S01]  /*d030*/  F2FP.BF16.PACK_AB R51, R95, R94 ;  /* 0x0000005e5f33723e */ /* 0x000fe200000010ff */
[C---:B------:R-:W-:Y:S01]  /*d040*/  FMUL R98, R211.reuse, R98 ;  /* 0x00000062d3627220 */ /* 0x040fe20000400000 */
[----:B------:R-:W-:Y:S01]  /*d050*/  STS.128 [R200+0x200], R64 ;  /* 0x00020040c8007388 */ /* 0x000fe20000000c00 */
[----:B------:R-:W-:-:S02]  /*d060*/  FMUL R69, R211, R203 ;  /* 0x000000cbd3457220 */ /* 0x000fc40000400000 */
[C---:B------:R-:W-:Y:S01]  /*d070*/  FMUL R102, R211.reuse, R102 ;  /* 0x00000066d3667220 */ /* 0x040fe20000400000 */
[----:B------:R1:W-:Y:S01]  /*d080*/  STS.128 [R200+0x280], R48 ;  /* 0x00028030c8007388 */ /* 0x0003e20000000c00 */
[----:B------:R-:W-:Y:S01]  /*d090*/  FMUL R211, R211, R106 ;  /* 0x0000006ad3d37220 */ /* 0x000fe20000400000 */
[----:B------:R-:W-:Y:S01]  /*d0a0*/  F2FP.BF16.PACK_AB R71, R71, R98 ;  /* 0x000000624747723e */ /* 0x000fe200000010ff */
[----:B------:R-:W-:Y:S01]  /*d0b0*/  IMAD.IADD R93, R86, 0x1, -R93 ;  /* 0x00000001565d7824 */ /* 0x000fe200078e0a5d */
[----:B------:R-:W-:Y:S01]  /*d0c0*/  F2FP.BF16.PACK_AB R69, R69, R102 ;  /* 0x000000664545723e */ /* 0x000fe200000010ff */
[----:B------:R-:W-:Y:S01]  /*d0d0*/  FADD R92, R92, -1 ;  /* 0xbf8000005c5c7421 */ /* 0x000fe20000000000 */
[----:B0-----:R-:W-:Y:S01]  /*d0e0*/  F2FP.BF16.PACK_AB R56, R53, R224 ;  /* 0x000000e03538723e */ /* 0x001fe200000010ff */
[----:B------:R-:W-:Y:S01]  /*d0f0*/  FFMA.FTZ R89, R88, R89, -0.17900948226451873779 ;  /* 0xbe374e4358597423 */ /* 0x000fe20000010059 */
[----:B------:R-:W-:Y:S01]  /*d100*/  F2FP.BF16.PACK_AB R68, R68, R211 ;  /* 0x000000d34444723e */ /* 0x000fe200000010ff */
[----:B------:R-:W-:Y:S01]  /*d110*/  FADD R93, R93, -1 ;  /* 0xbf8000005d5d7421 */ /* 0x000fe20000000000 */
[----:B------:R-:W-:Y:S01]  /*d120*/  F2FP.BF16.PACK_AB R53, R221, R222 ;  /* 0x000000dedd35723e */ /* 0x000fe200000010ff */
[----:B------:R-:W-:Y:S01]  /*d130*/  FADD R91, R72, -1 ;  /* 0xbf800000485b7421 */ /* 0x000fe20000000000 */
[----:B------:R-:W-:Y:S01]  /*d140*/  F2FP.BF16.PACK_AB R57, R220, R223 ;  /* 0x000000dfdc39723e */ /* 0x000fe200000010ff */
[----:B------:R-:W-:Y:S01]  /*d150*/  FFMA.FTZ R89, R88, R89, 0.20512372255325317383 ;  /* 0x3e520bf458597423 */ /* 0x000fe20000010059 */
[----:B------:R-:W-:Y:S01]  /*d160*/  F2FP.BF16.PACK_AB R58, R215, R218 ;  /* 0x000000dad73a723e */ /* 0x000fe200000010ff */
[----:B------:R-:W-:Y:S01]  /*d170*/  STS.128 [R200+0x80], R68 ;  /* 0x00008044c8007388 */ /* 0x000fe20000000c00 */
[C---:B-1----:R-:W-:Y:S01]  /*d180*/  FFMA.FTZ R49, R92.reuse, R96, -0.16845393180847167969 ;  /* 0xbe2c7f305c317423 */ /* 0x042fe20000010060 */
[----:B------:R-:W-:Y:S01]  /*d190*/  F2FP.BF16.PACK_AB R59, R207, R212 ;  /* 0x000000d4cf3b723e */ /* 0x000fe200000010ff */
[----:B------:R-:W-:Y:S01]  /*d1a0*/  FFMA.FTZ R48, R93, R96, -0.16845393180847167969 ;  /* 0xbe2c7f305d307423 */ /* 0x000fe20000010060 */
[----:B------:R-:W-:Y:S01]  /*d1b0*/  F2FP.BF16.PACK_AB R64, R79, R210 ;  /* 0x000000d24f40723e */ /* 0x000fe200000010ff */
[----:B------:R-:W-:Y:S01]  /*d1c0*/  FFMA.FTZ R50, R91, R96, -0.16845393180847167969 ;  /* 0xbe2c7f305b327423 */ /* 0x000fe20000010060 */
[----:B------:R-:W-:Y:S01]  /*d1d0*/  F2FP.BF16.PACK_AB R65, R77, R78 ;  /* 0x0000004e4d41723e */ /* 0x000fe200000010ff */
[----:B------:R-:W-:Y:S01]  /*d1e0*/  FFMA.FTZ R49, R92, R49, 0.1716887056827545166 ;  /* 0x3e2fcf2a5c317423 */ /* 0x000fe20000010031 */
[----:B------:R-:W-:Y:S01]  /*d1f0*/  F2FP.BF16.PACK_AB R66, R75, R76 ;  /* 0x0000004c4b42723e */ /* 0x000fe200000010ff */
[----:B------:R-:W-:Y:S01]  /*d200*/  STS.128 [R200+0x100], R52 ;  /* 0x00010034c8007388 */ /* 0x000fe20000000c00 */
[----:B------:R-:W-:Y:S01]  /*d210*/  F2FP.BF16.PACK_AB R67, R73, R74 ;  /* 0x0000004a4943723e */ /* 0x000fe200000010ff */
[----:B------:R-:W-:-:S02]  /*d220*/  FFMA.FTZ R89, R88, R89, -0.24046532809734344482 ;  /* 0xbe763c8b58597423 */ /* 0x000fc40000010059 */
[----:B------:R0:W-:Y:S01]  /*d230*/  STS.128 [R200+0x300], R56 ;  /* 0x00030038c8007388 */ /* 0x0001e20000000c00 */
[----:B------:R-:W-:Y:S02]  /*d240*/  FFMA.FTZ R48, R93, R48, 0.1716887056827545166 ;  /* 0x3e2fcf2a5d307423 */ /* 0x000fe40000010030 */
[----:B------:R-:W-:Y:S01]  /*d250*/  FFMA.FTZ R50, R91, R50, 0.1716887056827545166 ;  /* 0x3e2fcf2a5b327423 */ /* 0x000fe20000010032 */
[----:B------:R1:W-:Y:S01]  /*d260*/  STS.128 [R200+0x380], R64 ;  /* 0x00038040c8007388 */ /* 0x0003e20000000c00 */
[----:B------:R-:W-:Y:S02]  /*d270*/  FFMA.FTZ R49, R92, R49, -0.17900948226451873779 ;  /* 0xbe374e435c317423 */ /* 0x000fe40000010031 */
[----:B------:R-:W-:Y:S01]  /*d280*/  FFMA.FTZ R89, R88, R89, 0.28857114911079406738 ;  /* 0x3e93bf9958597423 */ /* 0x000fe20000010059 */
[----:B------:R-:W-:Y:S01]  /*d290*/  BAR.SYNC.DEFER_BLOCKING 0x0 ;  /* 0x0000000000007b1d */ /* 0x000fe20000010000 */
[----:B------:R-:W-:Y:S02]  /*d2a0*/  FFMA.FTZ R48, R93, R48, -0.17900948226451873779 ;  /* 0xbe374e435d307423 */ /* 0x000fe40000010030 */
[----:B------:R-:W-:-:S02]  /*d2b0*/  FFMA.FTZ R50, R91, R50, -0.17900948226451873779 ;  /* 0xbe374e435b327423 */ /* 0x000fc40000010032 */
[----:B------:R-:W-:Y:S02]  /*d2c0*/  FFMA.FTZ R89, R88, R89, -0.36067417263984680176 ;  /* 0xbeb8aa4958597423 */ /* 0x000fe40000010059 */
[----:B------:R-:W-:Y:S02]  /*d2d0*/  FFMA.FTZ R60, R93, R48, 0.20512372255325317383 ;  /* 0x3e520bf45d3c7423 */ /* 0x000fe40000010030 */
[C---:B0-----:R-:W-:Y:S02]  /*d2e0*/  FFMA.FTZ R57, R92.reuse, R49, 0.20512372255325317383 ;  /* 0x3e520bf45c397423 */ /* 0x041fe40000010031 */
[----:B------:R-:W-:Y:S02]  /*d2f0*/  FFMA.FTZ R62, R91, R50, 0.20512372255325317383 ;  /* 0x3e520bf45b3e7423 */ /* 0x000fe40000010032 */
[----:B------:R-:W-:Y:S02]  /*d300*/  FFMA.FTZ R61, R92, R57, -0.24046532809734344482 ;  /* 0xbe763c8b5c3d7423 */ /* 0x000fe40000010039 */
[----:B------:R-:W-:-:S02]  /*d310*/  FFMA.FTZ R89, R88, R89, 0.48089820146560668945 ;  /* 0x3ef6384a58597423 */ /* 0x000fc40000010059 */
[----:B-1----:R-:W-:Y:S02]  /*d320*/  FFMA.FTZ R64, R93, R60, -0.24046532809734344482 ;  /* 0xbe763c8b5d407423 */ /* 0x002fe4000001003c */
[----:B------:R-:W-:Y:S02]  /*d330*/  FFMA.FTZ R66, R91, R62, -0.24046532809734344482 ;  /* 0xbe763c8b5b427423 */ /* 0x000fe4000001003e */
[----:B------:R-:W-:Y:S02]  /*d340*/  FFMA.FTZ R65, R92, R61, 0.28857114911079406738 ;  /* 0x3e93bf995c417423 */ /* 0x000fe4000001003d */
[----:B------:R-:W-:Y:S01]  /*d350*/  FFMA.FTZ R89, R88, R89, -0.72134751081466674805 ;  /* 0xbf38aa3b58597423 */ /* 0x000fe20000010059 */
[----:B------:R-:W0:Y:S01]  /*d360*/  LDS.128 R48, [R0] ;  /* 0x0000000000307984 */ /* 0x000e220000000c00 */
[----:B------:R-:W-:Y:S02]  /*d370*/  FFMA.FTZ R68, R93, R64, 0.28857114911079406738 ;  /* 0x3e93bf995d447423 */ /* 0x000fe40000010040 */
[----:B------:R-:W-:Y:S01]  /*d380*/  FFMA.FTZ R70, R91, R66, 0.28857114911079406738 ;  /* 0x3e93bf995b467423 */ /* 0x000fe20000010042 */
[----:B------:R-:W1:Y:S01]  /*d390*/  LDS.128 R52, [R0+0x400] ;  /* 0x0004000000347984 */ /* 0x000e620000000c00 */
[----:B------:R-:W-:-:S02]  /*d3a0*/  FFMA.FTZ R69, R92, R65, -0.36067417263984680176 ;  /* 0xbeb8aa495c457423 */ /* 0x000fc40000010041 */
[----:B------:R-:W-:Y:S01]  /*d3b0*/  FMUL R89, R88, R89 ;  /* 0x0000005958597220 */ /* 0x000fe20000400000 */
[----:B------:R-:W2:Y:S01]  /*d3c0*/  LDS.128 R56, [R0+0x800] ;  /* 0x0008000000387984 */ /* 0x000ea20000000c00 */
[----:B------:R-:W-:Y:S02]  /*d3d0*/  FFMA.FTZ R72, R93, R68, -0.36067417263984680176 ;  /* 0xbeb8aa495d487423 */ /* 0x000fe40000010044 */
[----:B------:R-:W-:Y:S01]  /*d3e0*/  FFMA.FTZ R74, R91, R70, -0.36067417263984680176 ;  /* 0xbeb8aa495b4a7423 */ /* 0x000fe20000010046 */
[----:B------:R-:W3:Y:S01]  /*d3f0*/  LDS.128 R60, [R0+0xc00] ;  /* 0x000c0000003c7984 */ /* 0x000ee20000000c00 */
[----:B------:R-:W-:Y:S02]  /*d400*/  FFMA.FTZ R73, R92, R69, 0.48089820146560668945 ;  /* 0x3ef6384a5c497423 */ /* 0x000fe40000010045 */
[----:B------:R-:W-:Y:S01]  /*d410*/  FMUL R89, R88, R89 ;  /* 0x0000005958597220 */ /* 0x000fe20000400000 */
[----:B------:R-:W4:Y:S01]  /*d420*/  LDS.128 R64, [R0+0x1000] ;  /* 0x0010000000407984 */ /* 0x000f220000000c00 */
[----:B------:R-:W-:-:S02]  /*d430*/  FFMA.FTZ R76, R93, R72, 0.48089820146560668945 ;  /* 0x3ef6384a5d4c7423 */ /* 0x000fc40000010048 */
[----:B------:R-:W-:Y:S01]  /*d440*/  FFMA.FTZ R78, R91, R74, 0.48089820146560668945 ;  /* 0x3ef6384a5b4e7423 */ /* 0x000fe2000001004a */
[----:B------:R-:W5:Y:S01]  /*d450*/  LDS.128 R68, [R0+0x1400] ;  /* 0x0014000000447984 */ /* 0x000f620000000c00 */
[----:B------:R-:W-:Y:S02]  /*d460*/  FFMA.FTZ R77, R92, R73, -0.72134751081466674805 ;  /* 0xbf38aa3b5c4d7423 */ /* 0x000fe40000010049 */
[----:B------:R-:W-:Y:S01]  /*d470*/  FFMA.FTZ R88, R88, 1.4426950216293334961, R89 ;  /* 0x3fb8aa3b58587823 */ /* 0x000fe20000010059 */
[----:B------:R-:W5:Y:S01]  /*d480*/  LDS.128 R72, [R0+0x1800] ;  /* 0x0018000000487984 */ /* 0x000f620000000c00 */
[----:B------:R-:W-:Y:S02]  /*d490*/  FFMA.FTZ R90, R93, R76, -0.72134751081466674805 ;  /* 0xbf38aa3b5d5a7423 */ /* 0x000fe4000001004c */
[----:B------:R-:W-:Y:S02]  /*d4a0*/  FFMA.FTZ R94, R91, R78, -0.72134751081466674805 ;  /* 0xbf38aa3b5b5e7423 */ /* 0x000fe4000001004e */
[----:B------:R-:W-:-:S02]  /*d4b0*/  FMUL R89, R92, R77 ;  /* 0x0000004d5c597220 */ /* 0x000fc40000400000 */
[----:B------:R0:W5:Y:S01]  /*d4c0*/  LDS.128 R76, [R0+0x1c00] ;  /* 0x001c0000004c7984 */ /* 0x0001620000000c00 */
[C---:B------:R-:W-:Y:S02]  /*d4d0*/  FMUL R94, R91.reuse, R94 ;  /* 0x0000005e5b5e7220 */ /* 0x040fe40000400000 */
[C---:B------:R-:W-:Y:S02]  /*d4e0*/  FMUL R89, R92.reuse, R89 ;  /* 0x000000595c597220 */ /* 0x040fe40000400000 */
[C---:B------:R-:W-:Y:S02]  /*d4f0*/  FMUL R94, R91.reuse, R94 ;  /* 0x0000005e5b5e7220 */ /* 0x040fe40000400000 */
[----:B------:R-:W-:Y:S01]  /*d500*/  FFMA.FTZ R89, R92, 1.4426950216293334961, R89 ;  /* 0x3fb8aa3b5c597823 */ /* 0x000fe20000010059 */
[----:B0-----:R-:W-:Y:S01]  /*d510*/  @P5 MOV R0, 0x7f800000 ;  /* 0x7f80000000005802 */ /* 0x001fe20000000f00 */
[----:B------:R0:W-:Y:S01]  /*d520*/  STG.E.U16 [R198.64], R48 ;  /* 0x00000030c6007986 */ /* 0x0001e2000c101504 */
[----:B------:R-:W-:Y:S01]  /*d530*/  FFMA.FTZ R94, R91, 1.4426950216293334961, R94 ;  /* 0x3fb8aa3b5b5e7823 */ /* 0x000fe2000001005e */
[----:B------:R-:W-:Y:S01]  /*d540*/  PRMT R91, R48, 0x7632, R91 ;  /* 0x00007632305b7816 */ /* 0x000fe2000000005b */
[----:B------:R-:W-:Y:S01]  /*d550*/  FADD R82, R82, R89 ;  /* 0x0000005952527221 */ /* 0x000fe20000000000 */
[----:B-1----:R-:W-:Y:S01]  /*d560*/  STG.E.U16 [R196.64], R52 ;  /* 0x00000034c4007986 */ /* 0x002fe2000c101504 */
[----:B------:R-:W-:Y:S01]  /*d570*/  @P5 FFMA.FTZ R82, R85, R0, +INF ;  /* 0x7f80000055525423 */ /* 0x000fe20000010000 */
[----:B------:R-:W-:Y:S01]  /*d580*/  PRMT R0, R52, 0x7632, R0 ;  /* 0x0000763234007816 */ /* 0x000fe20000000000 */
[----:B------:R-:W-:Y:S01]  /*d590*/  FMUL R90, R93, R90 ;  /* 0x0000005a5d5a7220 */ /* 0x000fe20000400000 */
[----:B--2---:R1:W-:Y:S01]  /*d5a0*/  STG.E.U16 [R194.64], R56 ;  /* 0x00000038c2007986 */ /* 0x0043e2000c101504 */
[----:B------:R-:W-:Y:S01]  /*d5b0*/  @P2 MOV R89, 0x7f800000 ;  /* 0x7f80000000592802 */ /* 0x000fe20000000f00 */
[----:B------:R-:W-:Y:S01]  /*d5c0*/  FADD R83, R83, R88 ;  /* 0x0000005853537221 */ /* 0x000fe20000000000 */
[----:B------:R-:W-:Y:S01]  /*d5d0*/  FSETP.NEU.AND P5, PT, R86, RZ, PT ;  /* 0x000000ff5600720b */ /* 0x000fe20003fad000 */
[----:B---3--:R-:W-:Y:S01]  /*d5e0*/  STG.E.U16 [R192.64], R60 ;  /* 0x0000003cc0007986 */ /* 0x008fe2000c101504 */
[----:B0-----:R-:W-:Y:S01]  /*d5f0*/  PRMT R48, R56, 0x7632, R48 ;  /* 0x0000763238307816 */ /* 0x001fe20000000030 */
[----:B------:R-:W-:-:S02]  /*d600*/  FMUL R90, R93, R90 ;  /* 0x0000005a5d5a7220 */ /* 0x000fc40000400000 */
[----:B----4-:R0:W-:Y:S01]  /*d610*/  STG.E.U16 [R190.64], R64 ;  /* 0x00000040be007986 */ /* 0x0101e2000c101504 */
[----:B------:R-:W-:Y:S01]  /*d620*/  @P2 FFMA.FTZ R83, R84, R89, +INF ;  /* 0x7f80000054532423 */ /* 0x000fe20000010059 */
[----:B------:R-:W-:Y:S01]  /*d630*/  @P1 MOV R84, 0x7f800000 ;  /* 0x7f80000000541802 */ /* 0x000fe20000000f00 */
[----:B------:R-:W-:Y:S01]  /*d640*/  FFMA.FTZ R93, R93, 1.4426950216293334961, R90 ;  /* 0x3fb8aa3b5d5d7823 */ /* 0x000fe2000001005a */
[----:B-----5:R2:W-:Y:S01]  /*d650*/  STG.E.U16 [R188.64], R68 ;  /* 0x00000044bc007986 */ /* 0x0205e2000c101504 */
[----:B-1----:R-:W-:Y:S01]  /*d660*/  PRMT R56, R69, 0x7632, R56 ;  /* 0x0000763245387816 */ /* 0x002fe20000000038 */
[----:B------:R-:W-:Y:S01]  /*d670*/  @P4 IMAD.MOV.U32 R89, RZ, RZ, 0x7f800000 ;  /* 0x7f800000ff594424 */ /* 0x000fe200078e00ff */
[----:B------:R-:W-:Y:S01]  /*d680*/  FSETP.NEU.AND P2, PT, R85, RZ, PT ;  /* 0x000000ff5500720b */ /* 0x000fe20003f4d000 */
[----:B------:R1:W-:Y:S01]  /*d690*/  STG.E.U16 [R186.64], R72 ;  /* 0x00000048ba007986 */ /* 0x0003e2000c101504 */
[----:B------:R-:W-:Y:S01]  /*d6a0*/  FADD R81, R81, R94 ;  /* 0x0000005e51517221 */ /* 0x000fe20000000000 */
[----:B------:R-:W-:Y:S01]  /*d6b0*/  PRMT R85, R59, 0x7632, R85 ;  /* 0x000076323b557816 */ /* 0x000fe20000000055 */
[----:B------:R-:W-:Y:S01]  /*d6c0*/  @P1 FFMA.FTZ R81, R87, R84, +INF ;  /* 0x7f80000057511423 */ /* 0x000fe20000010054 */
[----:B0-----:R-:W-:Y:S01]  /*d6d0*/  PRMT R64, R64, 0x7632, R64 ;  /* 0x0000763240407816 */ /* 0x001fe20000000040 */
[----:B------:R-:W-:Y:S01]  /*d6e0*/  FADD R80, R80, R93 ;  /* 0x0000005d50507221 */ /* 0x000fe20000000000 */
[----:B------:R-:W-:Y:S01]  /*d6f0*/  PRMT R84, R55, 0x7632, R84 ;  /* 0x0000763237547816 */ /* 0x000fe20000000054 */
[----:B------:R0:W-:Y:S01]  /*d700*/  STG.E.U16 [R184.64], R76 ;  /* 0x0000004cb8007986 */ /* 0x0001e2000c101504 */
[----:B--2---:R-:W-:Y:S01]  /*d710*/  PRMT R68, R68, 0x7632, R68 ;  /* 0x0000763244447816 */ /* 0x004fe20000000044 */
[----:B------:R-:W-:Y:S01]  /*d720*/  @P4 FFMA.FTZ R80, R86, R89, +INF ;  /* 0x7f80000056504423 */ /* 0x000fe20000010059 */
[----:B------:R-:W-:Y:S01]  /*d730*/  FSETP.NEU.AND P4, PT, R87, RZ, PT ;  /* 0x000000ff5700720b */ /* 0x000fe20003f8d000 */
[----:B------:R-:W-:Y:S01]  /*d740*/  STG.E.U16 [R182.64], R91 ;  /* 0x0000005bb6007986 */ /* 0x000fe2000c101504 */
[----:B-1----:R-:W-:-:S02]  /*d750*/  PRMT R72, R72, 0x7632, R72 ;  /* 0x0000763248487816 */ /* 0x002fc40000000048 */
[----:B------:R-:W-:Y:S01]  /*d760*/  PRMT R86, R63, 0x7632, R86 ;  /* 0x000076323f567816 */ /* 0x000fe20000000056 */
[----:B------:R1:W-:Y:S01]  /*d770*/  STG.E.U16 [R8.64], R0 ;  /* 0x0000000008007986 */ /* 0x0003e2000c101504 */
[----:B------:R-:W-:Y:S02]  /*d780*/  PRMT R87, R67, 0x7632, R87 ;  /* 0x0000763243577816 */ /* 0x000fe40000000057 */
[----:B------:R-:W-:Y:S01]  /*d790*/  PRMT R88, R71, 0x7632, R88 ;  /* 0x0000763247587816 */ /* 0x000fe20000000058 */
[----:B------:R2:W-:Y:S01]  /*d7a0*/  STG.E.U16 [R10.64], R48 ;  /* 0x000000300a007986 */ /* 0x0005e2000c101504 */
[----:B0-----:R-:W-:Y:S02]  /*d7b0*/  PRMT R76, R76, 0x7632, R76 ;  /* 0x000076324c4c7816 */ /* 0x001fe4000000004c */
[----:B------:R-:W-:Y:S02]  /*d7c0*/  PRMT R89, R75, 0x7632, R89 ;  /* 0x000076324b597816 */ /* 0x000fe40000000059 */
[----:B------:R-:W-:-:S02]  /*d7d0*/  PRMT R90, R79, 0x7632, R90 ;  /* 0x000076324f5a7816 */ /* 0x000fc4000000005a */
[----:B------:R-:W-:Y:S02]  /*d7e0*/  FSEL R80, R80, -INF , P5 ;  /* 0xff80000050507808 */ /* 0x000fe40002800000 */
[----:B-1----:R-:W-:Y:S02]  /*d7f0*/  PRMT R9, R60, 0x7632, R9 ;  /* 0x000076323c097816 */ /* 0x002fe40000000009 */
[----:B------:R-:W-:Y:S02]  /*d800*/  PRMT R0, R53, 0x7632, R0 ;  /* 0x0000763235007816 */ /* 0x000fe40000000000 */
[----:B------:R-:W-:Y:S01]  /*d810*/  PRMT R8, R62, 0x7632, R8 ;  /* 0x000076323e087816 */ /* 0x000fe20000000008 */
[----:B------:R0:W-:Y:S01]  /*d820*/  STG.E.U16 [R12.64], R9 ;  /* 0x000000090c007986 */ /* 0x0001e2000c101504 */
[----:B--2---:R-:W-:Y:S02]  /*d830*/  PRMT R10, R51, 0x7632, R10 ;  /* 0x00007632330a7816 */ /* 0x004fe4000000000a */
[----:B------:R-:W-:Y:S01]  /*d840*/  FSEL R81, R81, -INF , P4 ;  /* 0xff80000051517808 */ /* 0x000fe20002000000 */
[----:B------:R-:W-:Y:S04]  /*d850*/  STG.E.U16 [R14.64], R64 ;  /* 0x000000400e007986 */ /* 0x000fe8000c101504 */
[----:B------:R1:W-:Y:S01]  /*d860*/  STG.E.U16 [R16.64], R68 ;  /* 0x0000004410007986 */ /* 0x0003e2000c101504 */
[----:B------:R-:W-:-:S03]  /*d870*/  FFMA R11, R81, 0.69314718246459960938, R6 ;  /* 0x3f317218510b7823 */ /* 0x000fc60000000006 */
[----:B------:R2:W-:Y:S01]  /*d880*/  STG.E.U16 [R18.64], R72 ;  /* 0x0000004812007986 */ /* 0x0005e2000c101504 */
[----:B0-----:R-:W-:-:S03]  /*d890*/  FSEL R9, R82, -INF , P2 ;  /* 0xff80000052097808 */ /* 0x001fc60001000000 */
[----:B------:R0:W-:Y:S02]  /*d8a0*/  STG.E.U16 [R20.64], R76 ;  /* 0x0000004c14007986 */ /* 0x0001e4000c101504 */
[----:B------:R-:W-:Y:S02]  /*d8b0*/  FFMA R9, R9, 0.69314718246459960938, R4 ;  /* 0x3f31721809097823 */ /* 0x000fe40000000004 */
[----:B------:R3:W-:Y:S01]  /*d8c0*/  STG.E.U16 [R22.64], R49 ;  /* 0x0000003116007986 */ /* 0x0007e2000c101504 */
[----:B-1----:R-:W-:-:S03]  /*d8d0*/  PRMT R68, R54, 0x7632, R68 ;  /* 0x0000763236447816 */ /* 0x002fc60000000044 */
[----:B------:R-:W-:Y:S01]  /*d8e0*/  STG.E.U16 [R24.64], R53 ;  /* 0x0000003518007986 */ /* 0x000fe2000c101504 */
[----:B--2---:R-:W-:Y:S02]  /*d8f0*/  PRMT R19, R49, 0x7632, R19 ;  /* 0x0000763231137816 */ /* 0x004fe40000000013 */
[----:B------:R-:W-:Y:S01]  /*d900*/  PRMT R72, R70, 0x7632, R72 ;  /* 0x0000763246487816 */ /* 0x000fe20000000048 */
[----:B------:R1:W-:Y:S01]  /*d910*/  STG.E.U16 [R26.64], R57 ;  /* 0x000000391a007986 */ /* 0x0003e2000c101504 */
[----:B0-----:R-:W-:-:S03]  /*d920*/  PRMT R21, R57, 0x7632, R21 ;  /* 0x0000763239157816 */ /* 0x001fc60000000015 */
[----:B------:R-:W-:Y:S01]  /*d930*/  STG.E.U16 [R28.64], R61 ;  /* 0x0000003d1c007986 */ /* 0x000fe2000c101504 */
[----:B---3--:R-:W-:Y:S02]  /*d940*/  PRMT R22, R61, 0x7632, R22 ;  /* 0x000076323d167816 */ /* 0x008fe40000000016 */
[----:B------:R-:W-:Y:S01]  /*d950*/  PRMT R23, R65, 0x7632, R23 ;  /* 0x0000763241177816 */ /* 0x000fe20000000017 */
[----:B------:R-:W-:Y:S04]  /*d960*/  STG.E.U16 [R30.64], R65 ;  /* 0x000000411e007986 */ /* 0x000fe8000c101504 */
[----:B------:R0:W-:Y:S01]  /*d970*/  STG.E.U16 [R32.64], R69 ;  /* 0x0000004520007986 */ /* 0x0001e2000c101504 */
[----:B-1----:R-:W-:-:S03]  /*d980*/  PRMT R57, R73, 0x7632, R57 ;  /* 0x0000763249397816 */ /* 0x002fc60000000039 */
[----:B------:R1:W-:Y:S04]  /*d990*/  STG.E.U16 [R34.64], R73 ;  /* 0x0000004922007986 */ /* 0x0003e8000c101504 */
[----:B------:R2:W-:Y:S04]  /*d9a0*/  STG.E.U16 [R36.64], R77 ;  /* 0x0000004d24007986 */ /* 0x0005e8000c101504 */
[----:B------:R-:W-:Y:S01]  /*d9b0*/  STG.E.U16 [R38.64], R19 ;  /* 0x0000001326007986 */ /* 0x000fe2000c101504 */
[----:B0-----:R-:W-:-:S03]  /*d9c0*/  PRMT R69, R58, 0x7632, R69 ;  /* 0x000076323a457816 */ /* 0x001fc60000000045 */
[----:B------:R0:W-:Y:S01]  /*d9d0*/  STG.E.U16 [R40.64], R0 ;  /* 0x0000000028007986 */ /* 0x0001e2000c101504 */
[----:B-1----:R-:W-:-:S03]  /*d9e0*/  PRMT R73, R74, 0x7632, R73 ;  /* 0x000076324a497816 */ /* 0x002fc60000000049 */
[----:B------:R-:W-:Y:S01]  /*d9f0*/  STG.E.U16 [R42.64], R21 ;  /* 0x000000152a007986 */ /* 0x000fe2000c101504 */
[----:B--2---:R-:W-:-:S03]  /*da00*/  PRMT R77, R77, 0x7632, R77 ;  /* 0x000076324d4d7816 */ /* 0x004fc6000000004d */
[----:B------:R-:W-:Y:S04]  /*da10*/  STG.E.U16 [R44.64], R22 ;  /* 0x000000162c007986 */ /* 0x000fe8000c101504 */
[----:B------:R-:W-:Y:S01]  /*da20*/  STG.E.U16 [R46.64], R23 ;  /* 0x000000172e007986 */ /* 0x000fe2000c101504 */
[----:B0-----:R-:W-:-:S03]  /*da30*/  PRMT R0, R50, 0x7632, R0 ;  /* 0x0000763232007816 */ /* 0x001fc60000000000 */
[----:B------:R-:W-:Y:S04]  /*da40*/  STG.E.U16 [R112.64], R56 ;  /* 0x0000003870007986 */ /* 0x000fe8000c101504 */
[----:B------:R-:W-:Y:S04]  /*da50*/  STG.E.U16 [R114.64], R57 ;  /* 0x0000003972007986 */ /* 0x000fe8000c101504 */
[----:B------:R-:W-:Y:S04]  /*da60*/  STG.E.U16 [R116.64], R77 ;  /* 0x0000004d74007986 */ /* 0x000fe8000c101504 */
[----:B------:R-:W-:Y:S04]  /*da70*/  STG.E.U16 [R118.64], R50 ;  /* 0x0000003276007986 */ /* 0x000fe8000c101504 */
[----:B------:R-:W-:Y:S04]  /*da80*/  STG.E.U16 [R120.64], R54 ;  /* 0x0000003678007986 */ /* 0x000fe8000c101504 */
[----:B------:R-:W-:Y:S04]  /*da90*/  STG.E.U16 [R122.64], R58 ;  /* 0x0000003a7a007986 */ /* 0x000fe8000c101504 */
[----:B------:R-:W-:Y:S04]  /*daa0*/  STG.E.U16 [R124.64], R62 ;  /* 0x0000003e7c007986 */ /* 0x000fe8000c101504 */
[----:B------:R0:W-:Y:S04]  /*dab0*/  STG.E.U16 [R126.64], R66 ;  /* 0x000000427e007986 */ /* 0x0001e8000c101504 */
[----:B------:R-:W-:Y:S04]  /*dac0*/  STG.E.U16 [R128.64], R70 ;  /* 0x0000004680007986 */ /* 0x000fe8000c101504 */
[----:B------:R1:W-:Y:S04]  /*dad0*/  STG.E.U16 [R130.64], R74 ;  /* 0x0000004a82007986 */ /* 0x0003e8000c101504 */
[----:B------:R-:W-:Y:S01]  /*dae0*/  STG.E.U16 [R132.64], R78 ;  /* 0x0000004e84007986 */ /* 0x000fe2000c101504 */
[----:B0-----:R-:W-:-:S03]  /*daf0*/  PRMT R66, R66, 0x7632, R66 ;  /* 0x0000763242427816 */ /* 0x001fc60000000042 */
[----:B------:R0:W-:Y:S04]  /*db00*/  STG.E.U16 [R134.64], R0 ;  /* 0x0000000086007986 */ /* 0x0001e8000c101504 */
[----:B------:R-:W-:Y:S01]  /*db10*/  STG.E.U16 [R136.64], R68 ;  /* 0x0000004488007986 */ /* 0x000fe2000c101504 */
[----:B-1----:R-:W-:-:S03]  /*db20*/  PRMT R74, R78, 0x7632, R74 ;  /* 0x000076324e4a7816 */ /* 0x002fc6000000004a */
[----:B------:R-:W-:Y:S04]  /*db30*/  STG.E.U16 [R138.64], R69 ;  /* 0x000000458a007986 */ /* 0x000fe8000c101504 */
[----:B------:R1:W-:Y:S01]  /*db40*/  STG.E.U16 [R140.64], R8 ;  /* 0x000000088c007986 */ /* 0x0003e2000c101504 */
[----:B0-----:R-:W-:-:S03]  /*db50*/  FSEL R0, R83, -INF , P3 ;  /* 0xff80000053007808 */ /* 0x001fc60001800000 */
[----:B------:R-:W-:Y:S04]  /*db60*/  STG.E.U16 [R142.64], R66 ;  /* 0x000000428e007986 */ /* 0x000fe8000c101504 */
[----:B------:R-:W-:Y:S04]  /*db70*/  STG.E.U16 [R144.64], R72 ;  /* 0x0000004890007986 */ /* 0x000fe8000c101504 */
[----:B------:R-:W-:Y:S01]  /*db80*/  STG.E.U16 [R146.64], R73 ;  /* 0x0000004992007986 */ /* 0x000fe2000c101504 */
[----:B-1----:R-:W-:-:S03]  /*db90*/  FFMA R8, R0, 0.69314718246459960938, R3 ;  /* 0x3f31721800087823 */ /* 0x002fc60000000003 */
[----:B------:R-:W-:Y:S04]  /*dba0*/  STG.E.U16 [R148.64], R74 ;  /* 0x0000004a94007986 */ /* 0x000fe8000c101504 */
        /* <DEDUP_REMOVED lines=9> */
[----:B------:R1:W-:Y:S04]  /*dc40*/  STG.E.U16 [R168.64], R84 ;  /* 0x00000054a8007986 */ /* 0x0003e8000c101504 */
[----:B------:R1:W-:Y:S04]  /*dc50*/  STG.E.U16 [R170.64], R85 ;  /* 0x00000055aa007986 */ /* 0x0003e8000c101504 */
[----:B------:R1:W-:Y:S01]  /*dc60*/  STG.E.U16 [R172.64], R86 ;  /* 0x00000056ac007986 */ /* 0x0003e2000c101504 */
[----:B0-----:R-:W-:-:S03]  /*dc70*/  FFMA R10, R80, 0.69314718246459960938, R5 ;  /* 0x3f317218500a7823 */ /* 0x001fc60000000005 */
[----:B------:R1:W-:Y:S04]  /*dc80*/  STG.E.U16 [R174.64], R87 ;  /* 0x00000057ae007986 */ /* 0x0003e8000c101504 */
[----:B------:R1:W-:Y:S04]  /*dc90*/  STG.E.U16 [R176.64], R88 ;  /* 0x00000058b0007986 */ /* 0x0003e8000c101504 */
[----:B------:R1:W-:Y:S04]  /*dca0*/  STG.E.U16 [R178.64], R89 ;  /* 0x00000059b2007986 */ /* 0x0003e8000c101504 */
[----:B------:R1:W-:Y:S04]  /*dcb0*/  STG.E.U16 [R180.64], R90 ;  /* 0x0000005ab4007986 */ /* 0x0003e8000c101504 */
[----:B------:R-:W-:Y:S06]  /*dcc0*/  BAR.SYNC.DEFER_BLOCKING 0x0 ;  /* 0x0000000000007b1d */ /* 0x000fec0000010000 */
[----:B------:R1:W-:Y:S04]  /*dcd0*/  STS.128 [R7], R8 ;  /* 0x0000000807007388 */ /* 0x0003e80000000c00 */
[----:B------:R-:W-:Y:S06]  /*dce0*/  BAR.SYNC.DEFER_BLOCKING 0x0 ;  /* 0x0000000000007b1d */ /* 0x000fec0000010000 */
[----:B------:R-:W-:Y:S05]  /*dcf0*/  @P0 EXIT ;  /* 0x000000000000094d */ /* 0x000fea0003800000 */
[----:B-1----:R-:W0:Y:S01]  /*dd00*/  LDS R7, [R2] ;  /* 0x0000000002077984 */ /* 0x002e220000000800 */
[----:B------:R-:W-:Y:S01]  /*dd10*/  IMAD R0, R234, c[0x0][0x1cc], RZ ;  /* 0x00007300ea007a24 */ /* 0x000fe200078e02ff */
[C---:B------:R-:W-:Y:S01]  /*dd20*/  SHF.L.U32 R5, R227.reuse, 0x2, RZ ;  /* 0x00000002e3057819 */ /* 0x040fe200000006ff */
[----:B------:R-:W-:-:S03]  /*dd30*/  IMAD.HI R3, R227, 0x4, RZ ;  /* 0x00000004e3037827 */ /* 0x000fc600078e02ff */
[C---:B------:R-:W-:Y:S01]  /*dd40*/  SHF.L.U32 R4, R0.reuse, 0x2, RZ ;  /* 0x0000000200047819 */ /* 0x040fe200000006ff */
[----:B------:R-:W-:-:S03]  /*dd50*/  IMAD.HI R0, R0, 0x4, RZ ;  /* 0x0000000400007827 */ /* 0x000fc600078e02ff */
[----:B------:R-:W-:-:S04]  /*dd60*/  IADD3 R4, P0, P1, R5, c[0x0][0x180], R4 ;  /* 0x0000600005047a10 */ /* 0x000fc8000791e004 */
[----:B------:R-:W-:-:S05]  /*dd70*/  IADD3.X R5, R3, c[0x0][0x184], R0, P0, P1 ;  /* 0x0000610003057a10 */ /* 0x000fca00007e2400 */
[----:B0-----:R-:W-:Y:S01]  /*dd80*/  STG.E [R4.64], R7 ;  /* 0x0000000704007986 */ /* 0x001fe2000c101904 */
[----:B------:R-:W-:Y:S05]  /*dd90*/  EXIT ;  /* 0x000000000000794d */ /* 0x000fea0003800000 */
.L_x_2:
[----:B------:R-:W-:-:S00]  /*dda0*/  BRA `(.L_x_2) ;  /* 0xfffffff000007947 */ /* 0x000fc0000383ffff */
[----:B------:R-:W-:-:S00]  /*ddb0*/  NOP ;  /* 0x0000000000007918 */ /* 0x000fc00000000000 */
        /* <DEDUP_REMOVED lines=12> */
.L_x_3:


//--------------------- .nv.global.init           --------------------------
	.section	.nv.global.init,"aw",@progbits
.nv.global.init:
	.type		_$_str,@object
	.size		_$_str,(.L_0 - _$_str)
_$_str:
        /*0000*/ 	.byte	0x5f, 0x5f, 0x43, 0x55, 0x44, 0x41, 0x5f, 0x46, 0x54, 0x5a, 0x00
.L_0:


//--------------------- .nv.shared.attn_fwd       --------------------------
	.section	.nv.shared.attn_fwd,"aw",@nobits
	.sectionflags	@""
	.align	16
